// auto-generated by cutlass_sweep.gemm — config: {"arch": "sm_100", "cluster_m": 8, "cluster_n": 1, "dtype": "fp16", "dtype_b": "fp16", "layout": "nn", "stages": 7, "tile_k": 64, "tile_m": 128, "tile_n": 128}
#include "cutlass/cutlass.h"
#include "cutlass/gemm/collective/collective_builder.hpp"
#include "cutlass/gemm/device/gemm_universal_adapter.h"
#include "cutlass/gemm/kernel/gemm_universal.hpp"
#include "cutlass/epilogue/collective/collective_builder.hpp"

using ElemA = cutlass::half_t;
using ElemB = cutlass::half_t;
using ElemCD = cutlass::half_t;
using Acc  = float;
using TileShape    = cute::Shape<cute::_128, cute::_128, cute::_64>;
using ClusterShape = cute::Shape<cute::_8, cute::_1, cute::_1>;

using CollectiveEpilogue = typename cutlass::epilogue::collective::CollectiveBuilder<
    cutlass::arch::Sm100, cutlass::arch::OpClassTensorOp,
    TileShape, ClusterShape,
    cutlass::epilogue::collective::EpilogueTileAuto,
    Acc, Acc,
    ElemCD, cutlass::layout::RowMajor, 128 / cutlass::sizeof_bits<ElemCD>::value,
    ElemCD, cutlass::layout::RowMajor, 128 / cutlass::sizeof_bits<ElemCD>::value,
    cutlass::epilogue::collective::EpilogueScheduleAuto
  >::CollectiveOp;

using CollectiveMainloop = typename cutlass::gemm::collective::CollectiveBuilder<
    cutlass::arch::Sm100, cutlass::arch::OpClassTensorOp,
    ElemA, cutlass::layout::RowMajor, 128 / cutlass::sizeof_bits<ElemA>::value,
    ElemB, cutlass::layout::RowMajor, 128 / cutlass::sizeof_bits<ElemB>::value,
    Acc,
    TileShape, ClusterShape,
    cutlass::gemm::collective::StageCount<7>,
    cutlass::gemm::collective::KernelScheduleAuto
  >::CollectiveOp;

using GemmKernel = cutlass::gemm::kernel::GemmUniversal<
    cute::Shape<int,int,int,int>,
    CollectiveMainloop,
    CollectiveEpilogue
>;
using Gemm = cutlass::gemm::device::GemmUniversalAdapter<GemmKernel>;

// Force the device kernel symbol into the cubin without needing a host main.
auto* _anchor = &cutlass::device_kernel<GemmKernel>;


// ===== COMPILED SASS (sm_100a) =====

	.target	sm_100a

	.elftype	@"ET_EXEC"


//--------------------- .note.nv.tkinfo           --------------------------
	.section	.note.nv.tkinfo,"",@"SHT_NOTE"
	.sectionflags	@"SHF_NOTE_NV_TKINFO"
	.tkinfo
        /*0018*/ 	.word	0x00000002
        /*0030*/ 	.string	""
        /*0030*/ 	.string	"ptxas"
        /*0030*/ 	.string	"Cuda compilation tools, release 13.0, V13.0.88"
        /*0030*/ 	.string	"Build cuda_13.0.r13.0/compiler.36424714_0"
        /*0030*/ 	.string	"-arch sm_100a -m 64 "



//--------------------- .note.nv.cuinfo           --------------------------
	.section	.note.nv.cuinfo,"",@"SHT_NOTE"
	.sectionflags	@"SHF_NOTE_NV_CUINFO"
        /*0018*/ 	.short	0x0002
        /*001a*/ 	.short	0x0064
        /*001c*/ 	.short	0x0082
	.zero		2


//--------------------- .nv.info                  --------------------------
	.section	.nv.info,"",@"SHT_CUDA_INFO"
	.align	4


	//----- nvinfo : EIATTR_REGCOUNT
	.align		4
        /*0000*/ 	.byte	0x04, 0x2f
        /*0002*/ 	.short	(.L_19 - .L_18)
	.align		4
.L_18:
        /*0004*/ 	.word	index@(_ZN7cutlass13device_kernelINS_4gemm6kernel13GemmUniversalIN4cute5tupleIJiiiiEEENS1_10collective13CollectiveMmaINS1_35MainloopSm100TmaUmmaWarpSpecializedILi7ELi2ELi4ENS5_IJNS4_1CILi8EEENSA_ILi1EEESC_EEEEENS5_IJNSA_ILi128EEESF_NSA_ILi64EEEEEENS_6half_tENS5_IJlSC_lEEESI_NS5_IJSC_llEEENS4_8TiledMMAINS4_8MMA_AtomIJNS4_26SM100_MMA_F16BF16_2x1SM_SSISI_SI_fLi128ELi128ELNS4_4UMMA5MajorE0ELSP_1ELNSO_7ScaleInE0ELSQ_0EEEEEENS4_6LayoutINS5_IJSC_SC_SC_EEENS5_IJNSA_ILi0EEESV_SV_EEEEENS5_IJNS4_10UnderscoreESY_SY_EEEEENS4_18SM100_TMA_2SM_LOADENS4_14ComposedLayoutINS4_7SwizzleILi3ELi4ELi3EEENS4_18smem_ptr_flag_bitsILi16EEENST_INS5_IJSB_SG_EEENS5_IJSG_SC_EEEEEEEvNS4_8identityENS4_28SM100_TMA_2SM_LOAD_MULTICASTENS12_IS14_S16_NST_INS5_IJSG_SB_EEENS5_IJSC_SG_EEEEEEEvS1B_EENS_8epilogue10collective18CollectiveEpilogueINS1I_23Sm100TmaWarpSpecializedILi4ELi2ELi16ELb1ELb0EEEJNS5_IJSG_SF_SG_EEENS5_IJNST_ISG_SC_EENST_INS5_IJNSA_ILi16EEENSA_ILi2EEEEEES1E_EEEEESI_SJ_SI_SJ_NS1I_6fusion15FusionCallbacksIS1M_NS1U_17LinearCombinationISI_fSI_fLNS_15FloatRoundStyleE2EEES1N_S1T_JEEENS4_5SM1004TMEM4LOAD26SM100_TMEM_LOAD_32dp32b16xENS4_13SM90_TMA_LOADENS12_INS13_ILi1ELi4ELi3EEES16_NST_INS5_IJSB_S1P_EEENS5_IJS1P_SC_EEEEEEENS4_39AutoVectorizingCopyWithAssumedAlignmentILi128EEENS4_14SM90_TMA_STOREES29_S2B_S2B_EEEvvEEEEvNT_6ParamsE)
        /*0008*/ 	.word	0x0000005b


	//----- nvinfo : EIATTR_FRAME_SIZE
	.align		4
.L_19:
        /*000c*/ 	.byte	0x04, 0x11
        /*000e*/ 	.short	(.L_21 - .L_20)
	.align		4
.L_20:
        /*0010*/ 	.word	index@($__internal_2_$__cuda_sm10x_tcgen05_guardrail_trap_unallocated_columns_being_dealloced)
        /*0014*/ 	.word	0x00000000


	//----- nvinfo : EIATTR_FRAME_SIZE
	.align		4
.L_21:
        /*0018*/ 	.byte	0x04, 0x11
        /*001a*/ 	.short	(.L_23 - .L_22)
	.align		4
.L_22:
        /*001c*/ 	.word	index@($__internal_1_$__cuda_sm10x_tcgen05_guardrail_trap_phase_invalid_during_alloc)
        /*0020*/ 	.word	0x00000000


	//----- nvinfo : EIATTR_FRAME_SIZE
	.align		4
.L_23:
        /*0024*/ 	.byte	0x04, 0x11
        /*0026*/ 	.short	(.L_25 - .L_24)
	.align		4
.L_24:
        /*0028*/ 	.word	index@($__internal_0_$__cuda_sm10x_tcgen05_guardrail_trap_col_being_dealloced_not_returned_by_alloc)
        /*002c*/ 	.word	0x00000000


	//----- nvinfo : EIATTR_FRAME_SIZE
	.align		4
.L_25:
        /*0030*/ 	.byte	0x04, 0x11
        /*0032*/ 	.short	(.L_27 - .L_26)
	.align		4
.L_26:
        /*0034*/ 	.word	index@(_ZN7cutlass13device_kernelINS_4gemm6kernel13GemmUniversalIN4cute5tupleIJiiiiEEENS1_10collective13CollectiveMmaINS1_35MainloopSm100TmaUmmaWarpSpecializedILi7ELi2ELi4ENS5_IJNS4_1CILi8EEENSA_ILi1EEESC_EEEEENS5_IJNSA_ILi128EEESF_NSA_ILi64EEEEEENS_6half_tENS5_IJlSC_lEEESI_NS5_IJSC_llEEENS4_8TiledMMAINS4_8MMA_AtomIJNS4_26SM100_MMA_F16BF16_2x1SM_SSISI_SI_fLi128ELi128ELNS4_4UMMA5MajorE0ELSP_1ELNSO_7ScaleInE0ELSQ_0EEEEEENS4_6LayoutINS5_IJSC_SC_SC_EEENS5_IJNSA_ILi0EEESV_SV_EEEEENS5_IJNS4_10UnderscoreESY_SY_EEEEENS4_18SM100_TMA_2SM_LOADENS4_14ComposedLayoutINS4_7SwizzleILi3ELi4ELi3EEENS4_18smem_ptr_flag_bitsILi16EEENST_INS5_IJSB_SG_EEENS5_IJSG_SC_EEEEEEEvNS4_8identityENS4_28SM100_TMA_2SM_LOAD_MULTICASTENS12_IS14_S16_NST_INS5_IJSG_SB_EEENS5_IJSC_SG_EEEEEEEvS1B_EENS_8epilogue10collective18CollectiveEpilogueINS1I_23Sm100TmaWarpSpecializedILi4ELi2ELi16ELb1ELb0EEEJNS5_IJSG_SF_SG_EEENS5_IJNST_ISG_SC_EENST_INS5_IJNSA_ILi16EEENSA_ILi2EEEEEES1E_EEEEESI_SJ_SI_SJ_NS1I_6fusion15FusionCallbacksIS1M_NS1U_17LinearCombinationISI_fSI_fLNS_15FloatRoundStyleE2EEES1N_S1T_JEEENS4_5SM1004TMEM4LOAD26SM100_TMEM_LOAD_32dp32b16xENS4_13SM90_TMA_LOADENS12_INS13_ILi1ELi4ELi3EEES16_NST_INS5_IJSB_S1P_EEENS5_IJS1P_SC_EEEEEEENS4_39AutoVectorizingCopyWithAssumedAlignmentILi128EEENS4_14SM90_TMA_STOREES29_S2B_S2B_EEEvvEEEEvNT_6ParamsE)
        /*0038*/ 	.word	0x00000000


	//----- nvinfo : EIATTR_MIN_STACK_SIZE
	.align		4
.L_27:
        /*003c*/ 	.byte	0x04, 0x12
        /*003e*/ 	.short	(.L_29 - .L_28)
	.align		4
.L_28:
        /*0040*/ 	.word	index@(_ZN7cutlass13device_kernelINS_4gemm6kernel13GemmUniversalIN4cute5tupleIJiiiiEEENS1_10collective13CollectiveMmaINS1_35MainloopSm100TmaUmmaWarpSpecializedILi7ELi2ELi4ENS5_IJNS4_1CILi8EEENSA_ILi1EEESC_EEEEENS5_IJNSA_ILi128EEESF_NSA_ILi64EEEEEENS_6half_tENS5_IJlSC_lEEESI_NS5_IJSC_llEEENS4_8TiledMMAINS4_8MMA_AtomIJNS4_26SM100_MMA_F16BF16_2x1SM_SSISI_SI_fLi128ELi128ELNS4_4UMMA5MajorE0ELSP_1ELNSO_7ScaleInE0ELSQ_0EEEEEENS4_6LayoutINS5_IJSC_SC_SC_EEENS5_IJNSA_ILi0EEESV_SV_EEEEENS5_IJNS4_10UnderscoreESY_SY_EEEEENS4_18SM100_TMA_2SM_LOADENS4_14ComposedLayoutINS4_7SwizzleILi3ELi4ELi3EEENS4_18smem_ptr_flag_bitsILi16EEENST_INS5_IJSB_SG_EEENS5_IJSG_SC_EEEEEEEvNS4_8identityENS4_28SM100_TMA_2SM_LOAD_MULTICASTENS12_IS14_S16_NST_INS5_IJSG_SB_EEENS5_IJSC_SG_EEEEEEEvS1B_EENS_8epilogue10collective18CollectiveEpilogueINS1I_23Sm100TmaWarpSpecializedILi4ELi2ELi16ELb1ELb0EEEJNS5_IJSG_SF_SG_EEENS5_IJNST_ISG_SC_EENST_INS5_IJNSA_ILi16EEENSA_ILi2EEEEEES1E_EEEEESI_SJ_SI_SJ_NS1I_6fusion15FusionCallbacksIS1M_NS1U_17LinearCombinationISI_fSI_fLNS_15FloatRoundStyleE2EEES1N_S1T_JEEENS4_5SM1004TMEM4LOAD26SM100_TMEM_LOAD_32dp32b16xENS4_13SM90_TMA_LOADENS12_INS13_ILi1ELi4ELi3EEES16_NST_INS5_IJSB_S1P_EEENS5_IJS1P_SC_EEEEEEENS4_39AutoVectorizingCopyWithAssumedAlignmentILi128EEENS4_14SM90_TMA_STOREES29_S2B_S2B_EEEvvEEEEvNT_6ParamsE)
        /*0044*/ 	.word	0x00000000
.L_29:


//--------------------- .nv.compat                --------------------------
	.section	.nv.compat,"",@"SHT_CUDA_COMPAT_INFO"
	.align	4
        /*0000*/ 	.byte	0x02, 0x09, 0x01, 0x00, 0x02, 0x02, 0x02, 0x00, 0x02, 0x05, 0x05, 0x00, 0x03, 0x07, 0x01, 0x01
        /*0010*/ 	.byte	0x02, 0x03, 0x01, 0x00, 0x02, 0x06, 0x01, 0x00, 0x04, 0x0b, 0x08, 0x00, 0x09, 0x00, 0x00, 0x00
        /*0020*/ 	.byte	0x00, 0x00, 0x00, 0x00


//--------------------- .nv.info._ZN7cutlass13device_kernelINS_4gemm6kernel13GemmUniversalIN4cute5tupleIJiiiiEEENS1_10collective13CollectiveMmaINS1_35MainloopSm100TmaUmmaWarpSpecializedILi7ELi2ELi4ENS5_IJNS4_1CILi8EEENSA_ILi1EEESC_EEEEENS5_IJNSA_ILi128EEESF_NSA_ILi64EEEEEENS_6half_tENS5_IJlSC_lEEESI_NS5_IJSC_llEEENS4_8TiledMMAINS4_8MMA_AtomIJNS4_26SM100_MMA_F16BF16_2x1SM_SSISI_SI_fLi128ELi128ELNS4_4UMMA5MajorE0ELSP_1ELNSO_7ScaleInE0ELSQ_0EEEEEENS4_6LayoutINS5_IJSC_SC_SC_EEENS5_IJNSA_ILi0EEESV_SV_EEEEENS5_IJNS4_10UnderscoreESY_SY_EEEEENS4_18SM100_TMA_2SM_LOADENS4_14ComposedLayoutINS4_7SwizzleILi3ELi4ELi3EEENS4_18smem_ptr_flag_bitsILi16EEENST_INS5_IJSB_SG_EEENS5_IJSG_SC_EEEEEEEvNS4_8identityENS4_28SM100_TMA_2SM_LOAD_MULTICASTENS12_IS14_S16_NST_INS5_IJSG_SB_EEENS5_IJSC_SG_EEEEEEEvS1B_EENS_8epilogue10collective18CollectiveEpilogueINS1I_23Sm100TmaWarpSpecializedILi4ELi2ELi16ELb1ELb0EEEJNS5_IJSG_SF_SG_EEENS5_IJNST_ISG_SC_EENST_INS5_IJNSA_ILi16EEENSA_ILi2EEEEEES1E_EEEEESI_SJ_SI_SJ_NS1I_6fusion15FusionCallbacksIS1M_NS1U_17LinearCombinationISI_fSI_fLNS_15FloatRoundStyleE2EEES1N_S1T_JEEENS4_5SM1004TMEM4LOAD26SM100_TMEM_LOAD_32dp32b16xENS4_13SM90_TMA_LOADENS12_INS13_ILi1ELi4ELi3EEES16_NST_INS5_IJSB_S1P_EEENS5_IJS1P_SC_EEEEEEENS4_39AutoVectorizingCopyWithAssumedAlignmentILi128EEENS4_14SM90_TMA_STOREES29_S2B_S2B_EEEvvEEEEvNT_6ParamsE --------------------------
	.section	.nv.info._ZN7cutlass13device_kernelINS_4gemm6kernel13GemmUniversalIN4cute5tupleIJiiiiEEENS1_10collective13CollectiveMmaINS1_35MainloopSm100TmaUmmaWarpSpecializedILi7ELi2ELi4ENS5_IJNS4_1CILi8EEENSA_ILi1EEESC_EEEEENS5_IJNSA_ILi128EEESF_NSA_ILi64EEEEEENS_6half_tENS5_IJlSC_lEEESI_NS5_IJSC_llEEENS4_8TiledMMAINS4_8MMA_AtomIJNS4_26SM100_MMA_F16BF16_2x1SM_SSISI_SI_fLi128ELi128ELNS4_4UMMA5MajorE0ELSP_1ELNSO_7ScaleInE0ELSQ_0EEEEEENS4_6LayoutINS5_IJSC_SC_SC_EEENS5_IJNSA_ILi0EEESV_SV_EEEEENS5_IJNS4_10UnderscoreESY_SY_EEEEENS4_18SM100_TMA_2SM_LOADENS4_14ComposedLayoutINS4_7SwizzleILi3ELi4ELi3EEENS4_18smem_ptr_flag_bitsILi16EEENST_INS5_IJSB_SG_EEENS5_IJSG_SC_EEEEEEEvNS4_8identityENS4_28SM100_TMA_2SM_LOAD_MULTICASTENS12_IS14_S16_NST_INS5_IJSG_SB_EEENS5_IJSC_SG_EEEEEEEvS1B_EENS_8epilogue10collective18CollectiveEpilogueINS1I_23Sm100TmaWarpSpecializedILi4ELi2ELi16ELb1ELb0EEEJNS5_IJSG_SF_SG_EEENS5_IJNST_ISG_SC_EENST_INS5_IJNSA_ILi16EEENSA_ILi2EEEEEES1E_EEEEESI_SJ_SI_SJ_NS1I_6fusion15FusionCallbacksIS1M_NS1U_17LinearCombinationISI_fSI_fLNS_15FloatRoundStyleE2EEES1N_S1T_JEEENS4_5SM1004TMEM4LOAD26SM100_TMEM_LOAD_32dp32b16xENS4_13SM90_TMA_LOADENS12_INS13_ILi1ELi4ELi3EEES16_NST_INS5_IJSB_S1P_EEENS5_IJS1P_SC_EEEEEEENS4_39AutoVectorizingCopyWithAssumedAlignmentILi128EEENS4_14SM90_TMA_STOREES29_S2B_S2B_EEEvvEEEEvNT_6ParamsE,"",@"SHT_CUDA_INFO"
	.sectionflags	@""
	.align	4


	//----- nvinfo : EIATTR_CUDA_API_VERSION
	.align		4
        /*0000*/ 	.byte	0x04, 0x37
        /*0002*/ 	.short	(.L_31 - .L_30)
.L_30:
        /*0004*/ 	.word	0x00000082


	//----- nvinfo : EIATTR_KPARAM_INFO
	.align		4
.L_31:
        /*0008*/ 	.byte	0x04, 0x17
        /*000a*/ 	.short	(.L_33 - .L_32)
.L_32:
        /*000c*/ 	.word	0x00000000
        /*0010*/ 	.short	0x0000
        /*0012*/ 	.short	0x0000
        /*0014*/ 	.byte	0x00, 0xf0, 0x01, 0x20


	//----- nvinfo : EIATTR_AT_ENTRY_FRAGMENTS
	.align		4
.L_33:
        /*0018*/ 	.byte	0x04, 0x4f
        /*001a*/ 	.short	(.L_35 - .L_34)


	//   ....[0]....
.L_34:
        /*001c*/ 	.word	0x00000007


	//----- nvinfo : EIATTR_RESERVED_SMEM_USED
	.align		4
.L_35:
        /*0020*/ 	.byte	0x01, 0x41
	.zero		2


	//----- nvinfo : EIATTR_SPARSE_MMA_MASK
	.align		4
        /*0024*/ 	.byte	0x03, 0x50
        /*0026*/ 	.short	0x0000


	//----- nvinfo : EIATTR_TCGEN05_2CTA_USED
	.align		4
        /*0028*/ 	.byte	0x01, 0x52
	.zero		2


	//----- nvinfo : EIATTR_MAXREG_COUNT
	.align		4
        /*002c*/ 	.byte	0x03, 0x1b
        /*002e*/ 	.short	0x00ff


	//----- nvinfo : EIATTR_NUM_BARRIERS
	.align		4
        /*0030*/ 	.byte	0x02, 0x4c
        /*0032*/ 	.byte	0x07
	.zero		1


	//----- nvinfo : EIATTR_EXTERNS
	.align		4
        /*0034*/ 	.byte	0x04, 0x0f
        /*0036*/ 	.short	(.L_37 - .L_36)


	//   ....[0]....
	.align		4
.L_36:
        /*0038*/ 	.word	index@(__assertfail)


	//----- nvinfo : EIATTR_MERCURY_ISA_VERSION
	.align		4
.L_37:
        /*003c*/ 	.byte	0x03, 0x5f
        /*003e*/ 	.short	0x0101


	//----- nvinfo : EIATTR_INT_WARP_WIDE_INSTR_OFFSETS
	.align		4
        /*0040*/ 	.byte	0x04, 0x31
        /*0042*/ 	.short	(.L_39 - .L_38)


	//   ....[0]....
.L_38:
        /*0044*/ 	.word	0x00000db0


	//   ....[1]....
        /*0048*/ 	.word	0x00000e50


	//   ....[2]....
        /*004c*/ 	.word	0x00002360


	//   ....[3]....
        /*0050*/ 	.word	0x000043e0


	//   ....[4]....
        /*0054*/ 	.word	0x00004400


	//   ....[5]....
        /*0058*/ 	.word	0x00004430


	//   ....[6]....
        /*005c*/ 	.word	0x00004d70


	//   ....[7]....
        /*0060*/ 	.word	0x00004d90


	//   ....[8]....
        /*0064*/ 	.word	0x00004e80


	//   ....[9]....
        /*0068*/ 	.word	0x00004f40


	//   ....[10]....
        /*006c*/ 	.word	0x00004f60


	//   ....[11]....
        /*0070*/ 	.word	0x00005050


	//   ....[12]....
        /*0074*/ 	.word	0x00005120


	//   ....[13]....
        /*0078*/ 	.word	0x00005140


	//   ....[14]....
        /*007c*/ 	.word	0x00005270


	//   ....[15]....
        /*0080*/ 	.word	0x000053f0


	//   ....[16]....
        /*0084*/ 	.word	0x00005400


	//   ....[17]....
        /*0088*/ 	.word	0x00005590


	//----- nvinfo : EIATTR_COOP_GROUP_MASK_REGIDS
	.align		4
.L_39:
        /*008c*/ 	.byte	0x04, 0x29
        /*008e*/ 	.short	(.L_41 - .L_40)


	//   ....[0]....
.L_40:
        /*0090*/ 	.word	0xffffffff


	//   ....[1]....
        /*0094*/ 	.word	0xffffffff


	//   ....[2]....
        /*0098*/ 	.word	0xffffffff


	//   ....[3]....
        /*009c*/ 	.word	0xffffffff


	//   ....[4]....
        /*00a0*/ 	.word	0xffffffff


	//   ....[5]....
        /*00a4*/ 	.word	0xffffffff


	//   ....[6]....
        /*00a8*/ 	.word	0xffffffff


	//   ....[7]....
        /*00ac*/ 	.word	0xffffffff


	//   ....[8]....
        /*00b0*/ 	.word	0xffffffff


	//   ....[9]....
        /*00b4*/ 	.word	0xffffffff


	//   ....[10]....
        /*00b8*/ 	.word	0xffffffff


	//   ....[11]....
        /*00bc*/ 	.word	0xffffffff


	//   ....[12]....
        /*00c0*/ 	.word	0xffffffff


	//   ....[13]....
        /*00c4*/ 	.word	0xffffffff


	//----- nvinfo : EIATTR_COOP_GROUP_INSTR_OFFSETS
	.align		4
.L_41:
        /*00c8*/ 	.byte	0x04, 0x28
        /*00ca*/ 	.short	(.L_43 - .L_42)


	//   ....[0]....
.L_42:
        /*00cc*/ 	.word	0x000000c0


	//   ....[1]....
        /*00d0*/ 	.word	0x00000500


	//   ....[2]....
        /*00d4*/ 	.word	0x00000720


	//   ....[3]....
        /*00d8*/ 	.word	0x000008b0


	//   ....[4]....
        /*00dc*/ 	.word	0x000009a0


	//   ....[5]....
        /*00e0*/ 	.word	0x00000b00


	//   ....[6]....
        /*00e4*/ 	.word	0x00000c90


	//   ....[7]....
        /*00e8*/ 	.word	0x00000ed0


	//   ....[8]....
        /*00ec*/ 	.word	0x00002240


	//   ....[9]....
        /*00f0*/ 	.word	0x000031d0


	//   ....[10]....
        /*00f4*/ 	.word	0x000036a0


	//   ....[11]....
        /*00f8*/ 	.word	0x000036d0


	//   ....[12]....
        /*00fc*/ 	.word	0x000042e0


	//   ....[13]....
        /*0100*/ 	.word	0x000044f0


	//----- nvinfo : EIATTR_VRC_CTA_INIT_COUNT
	.align		4
.L_43:
        /*0104*/ 	.byte	0x02, 0x4a
        /*0106*/ 	.byte	0x80
	.zero		1


	//----- nvinfo : EIATTR_SYSCALL_OFFSETS
	.align		4
        /*0108*/ 	.byte	0x04, 0x46
        /*010a*/ 	.short	(.L_45 - .L_44)


	//   ....[0]....
.L_44:
        /*010c*/ 	.word	0x00006050


	//   ....[1]....
        /*0110*/ 	.word	0x00006140


	//   ....[2]....
        /*0114*/ 	.word	0x00006880


	//   ....[3]....
        /*0118*/ 	.word	0x000071a0


	//   ....[4]....
        /*011c*/ 	.word	0x00007a60


	//   ....[5]....
        /*0120*/ 	.word	0x00008320


	//----- nvinfo : EIATTR_MBARRIER_INSTR_OFFSETS
	.align		4
.L_45:
        /*0124*/ 	.byte	0x04, 0x39
        /*0126*/ 	.short	(.L_47 - .L_46)


	//   ....[0]....
.L_46:
        /*0128*/ 	.word	0x00000630
        /*012c*/ 	.word	0x000000ff
        /*0130*/ 	.word	0x00000000
        /*0134*/ 	.short	0x0100
        /*0136*/ 	.byte	0x07
	.zero		1


	//   ....[1]....
        /*0138*/ 	.word	0x00000640
        /*013c*/ 	.word	0x000000ff
        /*0140*/ 	.word	0x00000038
        /*0144*/ 	.short	0x0100
        /*0146*/ 	.byte	0x07
	.zero		1


	//   ....[2]....
        /*0148*/ 	.word	0x00000650
        /*014c*/ 	.word	0x000000ff
        /*0150*/ 	.word	0x00000008
        /*0154*/ 	.short	0x0100
        /*0156*/ 	.byte	0x07
	.zero		1


	//   ....[3]....
        /*0158*/ 	.word	0x00000660
        /*015c*/ 	.word	0x000000ff
        /*0160*/ 	.word	0x00000040
        /*0164*/ 	.short	0x0100
        /*0166*/ 	.byte	0x07
	.zero		1


	//   ....[4]....
        /*0168*/ 	.word	0x00000670
        /*016c*/ 	.word	0x000000ff
        /*0170*/ 	.word	0x00000010
        /*0174*/ 	.short	0x0100
        /*0176*/ 	.byte	0x07
	.zero		1


	//   ....[5]....
        /*0178*/ 	.word	0x00000680
        /*017c*/ 	.word	0x000000ff
        /*0180*/ 	.word	0x00000048
        /*0184*/ 	.short	0x0100
        /*0186*/ 	.byte	0x07
	.zero		1


	//   ....[6]....
        /*0188*/ 	.word	0x00000690
        /*018c*/ 	.word	0x000000ff
        /*0190*/ 	.word	0x00000018
        /*0194*/ 	.short	0x0100
        /*0196*/ 	.byte	0x07
	.zero		1


	//   ....[7]....
        /*0198*/ 	.word	0x000006a0
        /*019c*/ 	.word	0x000000ff
        /*01a0*/ 	.word	0x00000050
        /*01a4*/ 	.short	0x0100
        /*01a6*/ 	.byte	0x07
	.zero		1


	//   ....[8]....
        /*01a8*/ 	.word	0x000006b0
        /*01ac*/ 	.word	0x000000ff
        /*01b0*/ 	.word	0x00000020
        /*01b4*/ 	.short	0x0100
        /*01b6*/ 	.byte	0x07
	.zero		1


	//   ....[9]....
        /*01b8*/ 	.word	0x000006c0
        /*01bc*/ 	.word	0x000000ff
        /*01c0*/ 	.word	0x00000058
        /*01c4*/ 	.short	0x0100
        /*01c6*/ 	.byte	0x07
	.zero		1


	//   ....[10]....
        /*01c8*/ 	.word	0x000006d0
        /*01cc*/ 	.word	0x000000ff
        /*01d0*/ 	.word	0x00000028
        /*01d4*/ 	.short	0x0100
        /*01d6*/ 	.byte	0x07
	.zero		1


	//   ....[11]....
        /*01d8*/ 	.word	0x000006e0
        /*01dc*/ 	.word	0x000000ff
        /*01e0*/ 	.word	0x00000060
        /*01e4*/ 	.short	0x0100
        /*01e6*/ 	.byte	0x07
	.zero		1


	//   ....[12]....
        /*01e8*/ 	.word	0x000006f0
        /*01ec*/ 	.word	0x000000ff
        /*01f0*/ 	.word	0x00000030
        /*01f4*/ 	.short	0x0100
        /*01f6*/ 	.byte	0x07
	.zero		1


	//   ....[13]....
        /*01f8*/ 	.word	0x00000700
        /*01fc*/ 	.word	0x000000ff
        /*0200*/ 	.word	0x00000068
        /*0204*/ 	.short	0x0100
        /*0206*/ 	.byte	0x07
	.zero		1


	//   ....[14]....
        /*0208*/ 	.word	0x00000820
        /*020c*/ 	.word	0x000000ff
        /*0210*/ 	.word	0x00000070
        /*0214*/ 	.short	0x0100
        /*0216*/ 	.byte	0x07
	.zero		1


	//   ....[15]....
        /*0218*/ 	.word	0x00000830
        /*021c*/ 	.word	0x000000ff
        /*0220*/ 	.word	0x00000090
        /*0224*/ 	.short	0x0100
        /*0226*/ 	.byte	0x07
	.zero		1


	//   ....[16]....
        /*0228*/ 	.word	0x00000840
        /*022c*/ 	.word	0x000000ff
        /*0230*/ 	.word	0x00000078
        /*0234*/ 	.short	0x0100
        /*0236*/ 	.byte	0x07
	.zero		1


	//   ....[17]....
        /*0238*/ 	.word	0x00000850
        /*023c*/ 	.word	0x000000ff
        /*0240*/ 	.word	0x00000098
        /*0244*/ 	.short	0x0100
        /*0246*/ 	.byte	0x07
	.zero		1


	//   ....[18]....
        /*0248*/ 	.word	0x00000860
        /*024c*/ 	.word	0x000000ff
        /*0250*/ 	.word	0x00000080
        /*0254*/ 	.short	0x0100
        /*0256*/ 	.byte	0x07
	.zero		1


	//   ....[19]....
        /*0258*/ 	.word	0x00000870
        /*025c*/ 	.word	0x000000ff
        /*0260*/ 	.word	0x000000a0
        /*0264*/ 	.short	0x0100
        /*0266*/ 	.byte	0x07
	.zero		1


	//   ....[20]....
        /*0268*/ 	.word	0x00000880
        /*026c*/ 	.word	0x000000ff
        /*0270*/ 	.word	0x00000088
        /*0274*/ 	.short	0x0100
        /*0276*/ 	.byte	0x07
	.zero		1


	//   ....[21]....
        /*0278*/ 	.word	0x00000890
        /*027c*/ 	.word	0x000000ff
        /*0280*/ 	.word	0x000000a8
        /*0284*/ 	.short	0x0100
        /*0286*/ 	.byte	0x07
	.zero		1


	//   ....[22]....
        /*0288*/ 	.word	0x00000970
        /*028c*/ 	.word	0x000000ff
        /*0290*/ 	.word	0x000000b0
        /*0294*/ 	.short	0x0100
        /*0296*/ 	.byte	0x05
	.zero		1


	//   ....[23]....
        /*0298*/ 	.word	0x00000980
        /*029c*/ 	.word	0x000000ff
        /*02a0*/ 	.word	0x000000b8
        /*02a4*/ 	.short	0x0100
        /*02a6*/ 	.byte	0x05
	.zero		1


	//   ....[24]....
        /*02a8*/ 	.word	0x00000ab0
        /*02ac*/ 	.word	0x000000ff
        /*02b0*/ 	.word	0x000000c0
        /*02b4*/ 	.short	0x0100
        /*02b6*/ 	.byte	0x05
	.zero		1


	//   ....[25]....
        /*02b8*/ 	.word	0x00000ac0
        /*02bc*/ 	.word	0x000000ff
        /*02c0*/ 	.word	0x000000d0
        /*02c4*/ 	.short	0x0100
        /*02c6*/ 	.byte	0x05
	.zero		1


	//   ....[26]....
        /*02c8*/ 	.word	0x00000ad0
        /*02cc*/ 	.word	0x000000ff
        /*02d0*/ 	.word	0x000000c8
        /*02d4*/ 	.short	0x0100
        /*02d6*/ 	.byte	0x05
	.zero		1


	//   ....[27]....
        /*02d8*/ 	.word	0x00000ae0
        /*02dc*/ 	.word	0x000000ff
        /*02e0*/ 	.word	0x000000d8
        /*02e4*/ 	.short	0x0100
        /*02e6*/ 	.byte	0x05
	.zero		1


	//   ....[28]....
        /*02e8*/ 	.word	0x00000c00
        /*02ec*/ 	.word	0x000000ff
        /*02f0*/ 	.word	0x000000e0
        /*02f4*/ 	.short	0x0100
        /*02f6*/ 	.byte	0x07
	.zero		1


	//   ....[29]....
        /*02f8*/ 	.word	0x00000c10
        /*02fc*/ 	.word	0x000000ff
        /*0300*/ 	.word	0x00000100
        /*0304*/ 	.short	0x0100
        /*0306*/ 	.byte	0x07
	.zero		1


	//   ....[30]....
        /*0308*/ 	.word	0x00000c20
        /*030c*/ 	.word	0x000000ff
        /*0310*/ 	.word	0x000000e8
        /*0314*/ 	.short	0x0100
        /*0316*/ 	.byte	0x07
	.zero		1


	//   ....[31]....
        /*0318*/ 	.word	0x00000c30
        /*031c*/ 	.word	0x000000ff
        /*0320*/ 	.word	0x00000108
        /*0324*/ 	.short	0x0100
        /*0326*/ 	.byte	0x07
	.zero		1


	//   ....[32]....
        /*0328*/ 	.word	0x00000c40
        /*032c*/ 	.word	0x000000ff
        /*0330*/ 	.word	0x000000f0
        /*0334*/ 	.short	0x0100
        /*0336*/ 	.byte	0x07
	.zero		1


	//   ....[33]....
        /*0338*/ 	.word	0x00000c50
        /*033c*/ 	.word	0x000000ff
        /*0340*/ 	.word	0x00000110
        /*0344*/ 	.short	0x0100
        /*0346*/ 	.byte	0x07
	.zero		1


	//   ....[34]....
        /*0348*/ 	.word	0x00000c60
        /*034c*/ 	.word	0x000000ff
        /*0350*/ 	.word	0x000000f8
        /*0354*/ 	.short	0x0100
        /*0356*/ 	.byte	0x07
	.zero		1


	//   ....[35]....
        /*0358*/ 	.word	0x00000c70
        /*035c*/ 	.word	0x000000ff
        /*0360*/ 	.word	0x00000118
        /*0364*/ 	.short	0x0100
        /*0366*/ 	.byte	0x07
	.zero		1


	//   ....[36]....
        /*0368*/ 	.word	0x00000d60
        /*036c*/ 	.word	0x000000ff
        /*0370*/ 	.word	0x00000120
        /*0374*/ 	.short	0x0100
        /*0376*/ 	.byte	0x05
	.zero		1


	//   ....[37]....
        /*0378*/ 	.word	0x00000d70
        /*037c*/ 	.word	0x000000ff
        /*0380*/ 	.word	0x00000130
        /*0384*/ 	.short	0x0100
        /*0386*/ 	.byte	0x05
	.zero		1


	//   ....[38]....
        /*0388*/ 	.word	0x00000d80
        /*038c*/ 	.word	0x000000ff
        /*0390*/ 	.word	0x00000128
        /*0394*/ 	.short	0x0100
        /*0396*/ 	.byte	0x05
	.zero		1


	//   ....[39]....
        /*0398*/ 	.word	0x00000d90
        /*039c*/ 	.word	0x000000ff
        /*03a0*/ 	.word	0x00000138
        /*03a4*/ 	.short	0x0100
        /*03a6*/ 	.byte	0x05
	.zero		1


	//   ....[40]....
        /*03a8*/ 	.word	0x00000e90
        /*03ac*/ 	.word	0x000000ff
        /*03b0*/ 	.word	0x00000140
        /*03b4*/ 	.short	0x0100
        /*03b6*/ 	.byte	0x04
	.zero		1


	//   ....[41]....
        /*03b8*/ 	.word	0x00001a00
        /*03bc*/ 	.word	0x00000003
        /*03c0*/ 	.word	0x00000130
        /*03c4*/ 	.short	0x010a
        /*03c6*/ 	.byte	0xff
	.zero		1


	//   ....[42]....
        /*03c8*/ 	.word	0x00001a30
        /*03cc*/ 	.word	0x00000003
        /*03d0*/ 	.word	0x00000120
        /*03d4*/ 	.short	0x0101
        /*03d6*/ 	.byte	0xff
	.zero		1


	//   ....[43]....
        /*03d8*/ 	.word	0x00001b30
        /*03dc*/ 	.word	0x000000ff
        /*03e0*/ 	.word	0x00000038
        /*03e4*/ 	.short	0x010a
        /*03e6*/ 	.byte	0x08
	.zero		1


	//   ....[44]....
        /*03e8*/ 	.word	0x00001c00
        /*03ec*/ 	.word	0x000000ff
        /*03f0*/ 	.word	0x00000038
        /*03f4*/ 	.short	0x010a
        /*03f6*/ 	.byte	0x21
	.zero		1


	//   ....[45]....
        /*03f8*/ 	.word	0x00001db0
        /*03fc*/ 	.word	0x000000ff
        /*0400*/ 	.word	0x00000038
        /*0404*/ 	.short	0x010a
        /*0406*/ 	.byte	0x08
	.zero		1


	//   ....[46]....
        /*0408*/ 	.word	0x00001ed0
        /*040c*/ 	.word	0x000000ff
        /*0410*/ 	.word	0x000000b8
        /*0414*/ 	.short	0x0101
        /*0416*/ 	.byte	0x06
	.zero		1


	//   ....[47]....
        /*0418*/ 	.word	0x00001ef0
        /*041c*/ 	.word	0x000000ff
        /*0420*/ 	.word	0x00000038
        /*0424*/ 	.short	0x010a
        /*0426*/ 	.byte	0x08
	.zero		1


	//   ....[48]....
        /*0428*/ 	.word	0x00001f70
        /*042c*/ 	.word	0x000000ff
        /*0430*/ 	.word	0x00000038
        /*0434*/ 	.short	0x010a
        /*0436*/ 	.byte	0x11
	.zero		1


	//   ....[49]....
        /*0438*/ 	.word	0x00002100
        /*043c*/ 	.word	0x000000ff
        /*0440*/ 	.word	0x00000038
        /*0444*/ 	.short	0x010a
        /*0446*/ 	.byte	0x08
	.zero		1


	//   ....[50]....
        /*0448*/ 	.word	0x00002270
        /*044c*/ 	.word	0x00000002
        /*0450*/ 	.word	0x000000c0
        /*0454*/ 	.short	0x010a
        /*0456*/ 	.byte	0xff
	.zero		1


	//   ....[51]....
        /*0458*/ 	.word	0x00002330
        /*045c*/ 	.word	0x00000002
        /*0460*/ 	.word	0x00000000
        /*0464*/ 	.short	0x0101
        /*0466*/ 	.byte	0xff
	.zero		1


	//   ....[52]....
        /*0468*/ 	.word	0x00002890
        /*046c*/ 	.word	0x000000ff
        /*0470*/ 	.word	0x00000000
        /*0474*/ 	.short	0x010a
        /*0476*/ 	.byte	0x04
	.zero		1


	//   ....[53]....
        /*0478*/ 	.word	0x00002920
        /*047c*/ 	.word	0x000000ff
        /*0480*/ 	.word	0x00000000
        /*0484*/ 	.short	0x010a
        /*0486*/ 	.byte	0x04
	.zero		1


	//   ....[54]....
        /*0488*/ 	.word	0x000029b0
        /*048c*/ 	.word	0x000000ff
        /*0490*/ 	.word	0x00000000
        /*0494*/ 	.short	0x010a
        /*0496*/ 	.byte	0x04
	.zero		1


	//   ....[55]....
        /*0498*/ 	.word	0x00002a40
        /*049c*/ 	.word	0x000000ff
        /*04a0*/ 	.word	0x00000000
        /*04a4*/ 	.short	0x010a
        /*04a6*/ 	.byte	0x04
	.zero		1


	//   ....[56]....
        /*04a8*/ 	.word	0x00002ad0
        /*04ac*/ 	.word	0x000000ff
        /*04b0*/ 	.word	0x00000000
        /*04b4*/ 	.short	0x010a
        /*04b6*/ 	.byte	0x04
	.zero		1


	//   ....[57]....
        /*04b8*/ 	.word	0x00002b60
        /*04bc*/ 	.word	0x000000ff
        /*04c0*/ 	.word	0x00000000
        /*04c4*/ 	.short	0x010a
        /*04c6*/ 	.byte	0x04
	.zero		1


	//   ....[58]....
        /*04c8*/ 	.word	0x00002c00
        /*04cc*/ 	.word	0x00000000
        /*04d0*/ 	.word	0x00000000
        /*04d4*/ 	.short	0x010a
        /*04d6*/ 	.byte	0xff
	.zero		1


	//   ....[59]....
        /*04d8*/ 	.word	0x00002d30
        /*04dc*/ 	.word	0x00000000
        /*04e0*/ 	.word	0x00000120
        /*04e4*/ 	.short	0x010a
        /*04e6*/ 	.byte	0xff
	.zero		1


	//   ....[60]....
        /*04e8*/ 	.word	0x00002da0
        /*04ec*/ 	.word	0x00000004
        /*04f0*/ 	.word	0x00000000
        /*04f4*/ 	.short	0x0101
        /*04f6*/ 	.byte	0xff
	.zero		1


	//   ....[61]....
        /*04f8*/ 	.word	0x00002dc0
        /*04fc*/ 	.word	0x000000ff
        /*0500*/ 	.word	0x000000d0
        /*0504*/ 	.short	0x010a
        /*0506*/ 	.byte	0x05
	.zero		1


	//   ....[62]....
        /*0508*/ 	.word	0x00002ee0
        /*050c*/ 	.word	0x00000000
        /*0510*/ 	.word	0x000000c0
        /*0514*/ 	.short	0x010a
        /*0516*/ 	.byte	0xff
	.zero		1


	//   ....[63]....
        /*0518*/ 	.word	0x00002fe0
        /*051c*/ 	.word	0x00000000
        /*0520*/ 	.word	0x00000000
        /*0524*/ 	.short	0x0101
        /*0526*/ 	.byte	0xff
	.zero		1


	//   ....[64]....
        /*0528*/ 	.word	0x00003070
        /*052c*/ 	.word	0x000000ff
        /*0530*/ 	.word	0x000000d0
        /*0534*/ 	.short	0x0106
        /*0536*/ 	.byte	0x05
	.zero		1


	//   ....[65]....
        /*0538*/ 	.word	0x00003090
        /*053c*/ 	.word	0x000000ff
        /*0540*/ 	.word	0x000000d0
        /*0544*/ 	.short	0x010a
        /*0546*/ 	.byte	0x05
	.zero		1


	//   ....[66]....
        /*0548*/ 	.word	0x00003120
        /*054c*/ 	.word	0x000000ff
        /*0550*/ 	.word	0x000000d0
        /*0554*/ 	.short	0x0106
        /*0556*/ 	.byte	0x04
	.zero		1


	//   ....[67]....
        /*0558*/ 	.word	0x00003160
        /*055c*/ 	.word	0x00000000
        /*0560*/ 	.word	0x000000d0
        /*0564*/ 	.short	0x010a
        /*0566*/ 	.byte	0xff
	.zero		1


	//   ....[68]....
        /*0568*/ 	.word	0x000033a0
        /*056c*/ 	.word	0x000000ff
        /*0570*/ 	.word	0x00000008
        /*0574*/ 	.short	0x010a
        /*0576*/ 	.byte	0x04
	.zero		1


	//   ....[69]....
        /*0578*/ 	.word	0x000033c0
        /*057c*/ 	.word	0x000000ff
        /*0580*/ 	.word	0x00000008
        /*0584*/ 	.short	0x010a
        /*0586*/ 	.byte	0x04
	.zero		1


	//   ....[70]....
        /*0588*/ 	.word	0x00003550
        /*058c*/ 	.word	0x000000ff
        /*0590*/ 	.word	0x00000008
        /*0594*/ 	.short	0x010a
        /*0596*/ 	.byte	0x04
	.zero		1


	//   ....[71]....
        /*0598*/ 	.word	0x00003570
        /*059c*/ 	.word	0x000000ff
        /*05a0*/ 	.word	0x00000008
        /*05a4*/ 	.short	0x010a
        /*05a6*/ 	.byte	0x04
	.zero		1


	//   ....[72]....
        /*05a8*/ 	.word	0x00003630
        /*05ac*/ 	.word	0x000000ff
        /*05b0*/ 	.word	0x00000000
        /*05b4*/ 	.short	0x0101
        /*05b6*/ 	.byte	0x05
	.zero		1


	//   ....[73]....
        /*05b8*/ 	.word	0x00003960
        /*05bc*/ 	.word	0x00000000
        /*05c0*/ 	.word	0x000000c0
        /*05c4*/ 	.short	0x010a
        /*05c6*/ 	.byte	0xff
	.zero		1


	//   ....[74]....
        /*05c8*/ 	.word	0x00003a20
        /*05cc*/ 	.word	0x00000000
        /*05d0*/ 	.word	0x00000000
        /*05d4*/ 	.short	0x0101
        /*05d6*/ 	.byte	0xff
	.zero		1


	//   ....[75]....
        /*05d8*/ 	.word	0x00003ae0
        /*05dc*/ 	.word	0x000000ff
        /*05e0*/ 	.word	0x00000000
        /*05e4*/ 	.short	0x010a
        /*05e6*/ 	.byte	0x06
	.zero		1


	//   ....[76]....
        /*05e8*/ 	.word	0x00003af0
        /*05ec*/ 	.word	0x000000ff
        /*05f0*/ 	.word	0x00000100
        /*05f4*/ 	.short	0x010a
        /*05f6*/ 	.byte	0x07
	.zero		1


	//   ....[77]....
        /*05f8*/ 	.word	0x00003ba0
        /*05fc*/ 	.word	0x000000ff
        /*0600*/ 	.word	0x00000000
        /*0604*/ 	.short	0x010a
        /*0606*/ 	.byte	0x06
	.zero		1


	//   ....[78]....
        /*0608*/ 	.word	0x00003cd0
        /*060c*/ 	.word	0x000000ff
        /*0610*/ 	.word	0x00000000
        /*0614*/ 	.short	0x010a
        /*0616*/ 	.byte	0x1e
	.zero		1


	//   ....[79]....
        /*0618*/ 	.word	0x00003fd0
        /*061c*/ 	.word	0x000000ff
        /*0620*/ 	.word	0x00000000
        /*0624*/ 	.short	0x010a
        /*0626*/ 	.byte	0x07
	.zero		1


	//   ....[80]....
        /*0628*/ 	.word	0x00004060
        /*062c*/ 	.word	0x000000ff
        /*0630*/ 	.word	0x00000000
        /*0634*/ 	.short	0x010a
        /*0636*/ 	.byte	0x07
	.zero		1


	//   ....[81]....
        /*0638*/ 	.word	0x000040f0
        /*063c*/ 	.word	0x000000ff
        /*0640*/ 	.word	0x00000000
        /*0644*/ 	.short	0x010a
        /*0646*/ 	.byte	0x07
	.zero		1


	//   ....[82]....
        /*0648*/ 	.word	0x00004190
        /*064c*/ 	.word	0x00000000
        /*0650*/ 	.word	0x00000000
        /*0654*/ 	.short	0x010a
        /*0656*/ 	.byte	0xff
	.zero		1


	//   ....[83]....
        /*0658*/ 	.word	0x000041d0
        /*065c*/ 	.word	0x00000000
        /*0660*/ 	.word	0x00000000
        /*0664*/ 	.short	0x010a
        /*0666*/ 	.byte	0xff
	.zero		1


	//   ....[84]....
        /*0668*/ 	.word	0x00004240
        /*066c*/ 	.word	0x000000ff
        /*0670*/ 	.word	0x00000000
        /*0674*/ 	.short	0x0101
        /*0676*/ 	.byte	0x06
	.zero		1


	//   ....[85]....
        /*0678*/ 	.word	0x00004280
        /*067c*/ 	.word	0x000000ff
        /*0680*/ 	.word	0x00000140
        /*0684*/ 	.short	0x010a
        /*0686*/ 	.byte	0x05
	.zero		1


	//   ....[86]....
        /*0688*/ 	.word	0x000042d0
        /*068c*/ 	.word	0x000000ff
        /*0690*/ 	.word	0x00000000
        /*0694*/ 	.short	0x0101
        /*0696*/ 	.byte	0x06
	.zero		1


	//   ....[87]....
        /*0698*/ 	.word	0x00004720
        /*069c*/ 	.word	0x00000000
        /*06a0*/ 	.word	0x000000c0
        /*06a4*/ 	.short	0x010a
        /*06a6*/ 	.byte	0xff
	.zero		1


	//   ....[88]....
        /*06a8*/ 	.word	0x000047e0
        /*06ac*/ 	.word	0x00000000
        /*06b0*/ 	.word	0x00000000
        /*06b4*/ 	.short	0x0101
        /*06b6*/ 	.byte	0xff
	.zero		1


	//   ....[89]....
        /*06b8*/ 	.word	0x00004b00
        /*06bc*/ 	.word	0x000000ff
        /*06c0*/ 	.word	0x000000b8
        /*06c4*/ 	.short	0x010a
        /*06c6*/ 	.byte	0x07
	.zero		1


	//   ....[90]....
        /*06c8*/ 	.word	0x00004cf0
        /*06cc*/ 	.word	0x000000ff
        /*06d0*/ 	.word	0x00000090
        /*06d4*/ 	.short	0x010a
        /*06d6*/ 	.byte	0x07
	.zero		1


	//   ....[91]....
        /*06d8*/ 	.word	0x00004ee0
        /*06dc*/ 	.word	0x000000ff
        /*06e0*/ 	.word	0x00000070
        /*06e4*/ 	.short	0x010b
        /*06e6*/ 	.byte	0x07
	.zero		1


	//   ....[92]....
        /*06e8*/ 	.word	0x00004ef0
        /*06ec*/ 	.word	0x000000ff
        /*06f0*/ 	.word	0x00000000
        /*06f4*/ 	.short	0x0101
        /*06f6*/ 	.byte	0x0e
	.zero		1


	//   ....[93]....
        /*06f8*/ 	.word	0x00004f10
        /*06fc*/ 	.word	0x000000ff
        /*0700*/ 	.word	0x00000098
        /*0704*/ 	.short	0x010a
        /*0706*/ 	.byte	0x07
	.zero		1


	//   ....[94]....
        /*0708*/ 	.word	0x000050c0
        /*070c*/ 	.word	0x000000ff
        /*0710*/ 	.word	0x00000078
        /*0714*/ 	.short	0x010b
        /*0716*/ 	.byte	0x07
	.zero		1


	//   ....[95]....
        /*0718*/ 	.word	0x000050d0
        /*071c*/ 	.word	0x000000ff
        /*0720*/ 	.word	0x00000000
        /*0724*/ 	.short	0x0101
        /*0726*/ 	.byte	0x0e
	.zero		1


	//   ....[96]....
        /*0728*/ 	.word	0x000050e0
        /*072c*/ 	.word	0x000000ff
        /*0730*/ 	.word	0x000000a0
        /*0734*/ 	.short	0x010a
        /*0736*/ 	.byte	0x07
	.zero		1


	//   ....[97]....
        /*0738*/ 	.word	0x00005310
        /*073c*/ 	.word	0x000000ff
        /*0740*/ 	.word	0x00000080
        /*0744*/ 	.short	0x010b
        /*0746*/ 	.byte	0x07
	.zero		1


	//   ....[98]....
        /*0748*/ 	.word	0x00005380
        /*074c*/ 	.word	0x000000ff
        /*0750*/ 	.word	0x00000000
        /*0754*/ 	.short	0x0101
        /*0756*/ 	.byte	0x0e
	.zero		1


	//   ....[99]....
        /*0758*/ 	.word	0x000053c0
        /*075c*/ 	.word	0x000000ff
        /*0760*/ 	.word	0x000000a8
        /*0764*/ 	.short	0x010a
        /*0766*/ 	.byte	0x07
	.zero		1


	//   ....[100]....
        /*0768*/ 	.word	0x000055f0
        /*076c*/ 	.word	0x000000ff
        /*0770*/ 	.word	0x00000088
        /*0774*/ 	.short	0x010b
        /*0776*/ 	.byte	0x07
	.zero		1


	//   ....[101]....
        /*0778*/ 	.word	0x00005610
        /*077c*/ 	.word	0x000000ff
        /*0780*/ 	.word	0x00000000
        /*0784*/ 	.short	0x0101
        /*0786*/ 	.byte	0x0d
	.zero		1


	//   ....[102]....
        /*0788*/ 	.word	0x00005640
        /*078c*/ 	.word	0x000000ff
        /*0790*/ 	.word	0x00000090
        /*0794*/ 	.short	0x010a
        /*0796*/ 	.byte	0x07
	.zero		1


	//   ....[103]....
        /*0798*/ 	.word	0x00005660
        /*079c*/ 	.word	0x000000ff
        /*07a0*/ 	.word	0x00000098
        /*07a4*/ 	.short	0x010a
        /*07a6*/ 	.byte	0x07
	.zero		1


	//   ....[104]....
        /*07a8*/ 	.word	0x00005680
        /*07ac*/ 	.word	0x000000ff
        /*07b0*/ 	.word	0x000000a0
        /*07b4*/ 	.short	0x010a
        /*07b6*/ 	.byte	0x07
	.zero		1


	//   ....[105]....
        /*07b8*/ 	.word	0x000056c0
        /*07bc*/ 	.word	0x00000000
        /*07c0*/ 	.word	0x000000a8
        /*07c4*/ 	.short	0x010a
        /*07c6*/ 	.byte	0xff
	.zero		1


	//   ....[106]....
        /*07c8*/ 	.word	0x00005a10
        /*07cc*/ 	.word	0x00000000
        /*07d0*/ 	.word	0x000000c0
        /*07d4*/ 	.short	0x010a
        /*07d6*/ 	.byte	0xff
	.zero		1


	//   ....[107]....
        /*07d8*/ 	.word	0x00005b20
        /*07dc*/ 	.word	0x00000000
        /*07e0*/ 	.word	0x00000000
        /*07e4*/ 	.short	0x0101
        /*07e6*/ 	.byte	0xff
	.zero		1


	//   ....[108]....
        /*07e8*/ 	.word	0x00006540
        /*07ec*/ 	.word	0x000000ff
        /*07f0*/ 	.word	0x00000070
        /*07f4*/ 	.short	0x010a
        /*07f6*/ 	.byte	0x30
	.zero		1


	//   ....[109]....
        /*07f8*/ 	.word	0x00006580
        /*07fc*/ 	.word	0x0000004a
        /*0800*/ 	.word	0x000000e0
        /*0804*/ 	.short	0x010a
        /*0806*/ 	.byte	0xff
	.zero		1


	//   ....[110]....
        /*0808*/ 	.word	0x00006690
        /*080c*/ 	.word	0x000000ff
        /*0810*/ 	.word	0x00000070
        /*0814*/ 	.short	0x010a
        /*0816*/ 	.byte	0x30
	.zero		1


	//   ....[111]....
        /*0818*/ 	.word	0x00006760
        /*081c*/ 	.word	0x0000004a
        /*0820*/ 	.word	0x000000e0
        /*0824*/ 	.short	0x010a
        /*0826*/ 	.byte	0xff
	.zero		1


	//   ....[112]....
        /*0828*/ 	.word	0x00006f10
        /*082c*/ 	.word	0x00000000
        /*0830*/ 	.word	0x00000000
        /*0834*/ 	.short	0x0101
        /*0836*/ 	.byte	0xff
	.zero		1


	//   ....[113]....
        /*0838*/ 	.word	0x00006f20
        /*083c*/ 	.word	0x00000003
        /*0840*/ 	.word	0x00000070
        /*0844*/ 	.short	0x010a
        /*0846*/ 	.byte	0xff
	.zero		1


	//   ....[114]....
        /*0848*/ 	.word	0x00006fe0
        /*084c*/ 	.word	0x00000003
        /*0850*/ 	.word	0x00000070
        /*0854*/ 	.short	0x010a
        /*0856*/ 	.byte	0xff
	.zero		1


	//   ....[115]....
        /*0858*/ 	.word	0x000077d0
        /*085c*/ 	.word	0x00000052
        /*0860*/ 	.word	0x00000000
        /*0864*/ 	.short	0x0101
        /*0866*/ 	.byte	0xff
	.zero		1


	//   ....[116]....
        /*0868*/ 	.word	0x000077f0
        /*086c*/ 	.word	0x00000053
        /*0870*/ 	.word	0x00000070
        /*0874*/ 	.short	0x010a
        /*0876*/ 	.byte	0xff
	.zero		1


	//   ....[117]....
        /*0878*/ 	.word	0x000078a0
        /*087c*/ 	.word	0x00000053
        /*0880*/ 	.word	0x00000070
        /*0884*/ 	.short	0x010a
        /*0886*/ 	.byte	0xff
	.zero		1


	//   ....[118]....
        /*0888*/ 	.word	0x00008090
        /*088c*/ 	.word	0x00000052
        /*0890*/ 	.word	0x00000000
        /*0894*/ 	.short	0x0101
        /*0896*/ 	.byte	0xff
	.zero		1


	//   ....[119]....
        /*0898*/ 	.word	0x000080b0
        /*089c*/ 	.word	0x00000058
        /*08a0*/ 	.word	0x00000070
        /*08a4*/ 	.short	0x010a
        /*08a6*/ 	.byte	0xff
	.zero		1


	//   ....[120]....
        /*08a8*/ 	.word	0x00008160
        /*08ac*/ 	.word	0x00000058
        /*08b0*/ 	.word	0x00000070
        /*08b4*/ 	.short	0x010a
        /*08b6*/ 	.byte	0xff
	.zero		1


	//   ....[121]....
        /*08b8*/ 	.word	0x00008410
        /*08bc*/ 	.word	0x0000004a
        /*08c0*/ 	.word	0x00000000
        /*08c4*/ 	.short	0x0101
        /*08c6*/ 	.byte	0xff
	.zero		1


	//   ....[122]....
        /*08c8*/ 	.word	0x000089a0
        /*08cc*/ 	.word	0x00000002
        /*08d0*/ 	.word	0x00000000
        /*08d4*/ 	.short	0x0101
        /*08d6*/ 	.byte	0xff
	.zero		1


	//   ....[123]....
        /*08d8*/ 	.word	0x00008c10
        /*08dc*/ 	.word	0x000000ff
        /*08e0*/ 	.word	0x00000000
        /*08e4*/ 	.short	0x0101
        /*08e6*/ 	.byte	0x04
	.zero		1


	//   ....[124]....
        /*08e8*/ 	.word	0x00008c30
        /*08ec*/ 	.word	0x00000003
        /*08f0*/ 	.word	0x00000130
        /*08f4*/ 	.short	0x010a
        /*08f6*/ 	.byte	0xff
	.zero		1


	//   ....[125]....
        /*08f8*/ 	.word	0x00008c90
        /*08fc*/ 	.word	0x00000002
        /*0900*/ 	.word	0x00000038
        /*0904*/ 	.short	0x010a
        /*0906*/ 	.byte	0xff
	.zero		1


	//   ....[126]....
        /*0908*/ 	.word	0x00008cf0
        /*090c*/ 	.word	0x00000002
        /*0910*/ 	.word	0x00000038
        /*0914*/ 	.short	0x010a
        /*0916*/ 	.byte	0xff
	.zero		1


	//   ....[127]....
        /*0918*/ 	.word	0x00008d40
        /*091c*/ 	.word	0x00000002
        /*0920*/ 	.word	0x000000c0
        /*0924*/ 	.short	0x010a
        /*0926*/ 	.byte	0xff
	.zero		1


	//   ....[128]....
        /*0928*/ 	.word	0x00008da0
        /*092c*/ 	.word	0x00000000
        /*0930*/ 	.word	0x00000000
        /*0934*/ 	.short	0x010a
        /*0936*/ 	.byte	0xff
	.zero		1


	//   ....[129]....
        /*0938*/ 	.word	0x00008e00
        /*093c*/ 	.word	0x00000000
        /*0940*/ 	.word	0x00000000
        /*0944*/ 	.short	0x010a
        /*0946*/ 	.byte	0xff
	.zero		1


	//   ....[130]....
        /*0948*/ 	.word	0x00008e60
        /*094c*/ 	.word	0x00000000
        /*0950*/ 	.word	0x00000000
        /*0954*/ 	.short	0x010a
        /*0956*/ 	.byte	0xff
	.zero		1


	//   ....[131]....
        /*0958*/ 	.word	0x00008ec0
        /*095c*/ 	.word	0x00000000
        /*0960*/ 	.word	0x00000000
        /*0964*/ 	.short	0x010a
        /*0966*/ 	.byte	0xff
	.zero		1


	//   ....[132]....
        /*0968*/ 	.word	0x00008f20
        /*096c*/ 	.word	0x00000000
        /*0970*/ 	.word	0x00000000
        /*0974*/ 	.short	0x010a
        /*0976*/ 	.byte	0xff
	.zero		1


	//   ....[133]....
        /*0978*/ 	.word	0x00008f80
        /*097c*/ 	.word	0x00000000
        /*0980*/ 	.word	0x00000000
        /*0984*/ 	.short	0x010a
        /*0986*/ 	.byte	0xff
	.zero		1


	//   ....[134]....
        /*0988*/ 	.word	0x00008fd0
        /*098c*/ 	.word	0x00000000
        /*0990*/ 	.word	0x00000120
        /*0994*/ 	.short	0x010a
        /*0996*/ 	.byte	0xff
	.zero		1


	//   ....[135]....
        /*0998*/ 	.word	0x00009030
        /*099c*/ 	.word	0x00000000
        /*09a0*/ 	.word	0x000000d0
        /*09a4*/ 	.short	0x010a
        /*09a6*/ 	.byte	0xff
	.zero		1


	//   ....[136]....
        /*09a8*/ 	.word	0x00009080
        /*09ac*/ 	.word	0x00000000
        /*09b0*/ 	.word	0x000000c0
        /*09b4*/ 	.short	0x010a
        /*09b6*/ 	.byte	0xff
	.zero		1


	//   ....[137]....
        /*09b8*/ 	.word	0x000090e0
        /*09bc*/ 	.word	0x00000000
        /*09c0*/ 	.word	0x000000d0
        /*09c4*/ 	.short	0x010a
        /*09c6*/ 	.byte	0xff
	.zero		1


	//   ....[138]....
        /*09c8*/ 	.word	0x00009140
        /*09cc*/ 	.word	0x00000004
        /*09d0*/ 	.word	0x00000008
        /*09d4*/ 	.short	0x010a
        /*09d6*/ 	.byte	0xff
	.zero		1


	//   ....[139]....
        /*09d8*/ 	.word	0x00009220
        /*09dc*/ 	.word	0x00000002
        /*09e0*/ 	.word	0x00000008
        /*09e4*/ 	.short	0x010a
        /*09e6*/ 	.byte	0xff
	.zero		1


	//   ....[140]....
        /*09e8*/ 	.word	0x00009270
        /*09ec*/ 	.word	0x00000000
        /*09f0*/ 	.word	0x000000c0
        /*09f4*/ 	.short	0x010a
        /*09f6*/ 	.byte	0xff
	.zero		1


	//   ....[141]....
        /*09f8*/ 	.word	0x000092d0
        /*09fc*/ 	.word	0x00000000
        /*0a00*/ 	.word	0x00000100
        /*0a04*/ 	.short	0x010a
        /*0a06*/ 	.byte	0xff
	.zero		1


	//   ....[142]....
        /*0a08*/ 	.word	0x00009330
        /*0a0c*/ 	.word	0x00000000
        /*0a10*/ 	.word	0x00000000
        /*0a14*/ 	.short	0x010a
        /*0a16*/ 	.byte	0xff
	.zero		1


	//   ....[143]....
        /*0a18*/ 	.word	0x00009390
        /*0a1c*/ 	.word	0x00000000
        /*0a20*/ 	.word	0x00000000
        /*0a24*/ 	.short	0x010a
        /*0a26*/ 	.byte	0xff
	.zero		1


	//   ....[144]....
        /*0a28*/ 	.word	0x000093f0
        /*0a2c*/ 	.word	0x00000000
        /*0a30*/ 	.word	0x00000000
        /*0a34*/ 	.short	0x010a
        /*0a36*/ 	.byte	0xff
	.zero		1


	//   ....[145]....
        /*0a38*/ 	.word	0x00009450
        /*0a3c*/ 	.word	0x00000000
        /*0a40*/ 	.word	0x00000000
        /*0a44*/ 	.short	0x010a
        /*0a46*/ 	.byte	0xff
	.zero		1


	//   ....[146]....
        /*0a48*/ 	.word	0x000094b0
        /*0a4c*/ 	.word	0x00000000
        /*0a50*/ 	.word	0x00000140
        /*0a54*/ 	.short	0x010a
        /*0a56*/ 	.byte	0xff
	.zero		1


	//   ....[147]....
        /*0a58*/ 	.word	0x00009500
        /*0a5c*/ 	.word	0x00000000
        /*0a60*/ 	.word	0x000000c0
        /*0a64*/ 	.short	0x010a
        /*0a66*/ 	.byte	0xff
	.zero		1


	//   ....[148]....
        /*0a68*/ 	.word	0x00009560
        /*0a6c*/ 	.word	0x00000000
        /*0a70*/ 	.word	0x000000b8
        /*0a74*/ 	.short	0x010a
        /*0a76*/ 	.byte	0xff
	.zero		1


	//   ....[149]....
        /*0a78*/ 	.word	0x000095c0
        /*0a7c*/ 	.word	0x00000003
        /*0a80*/ 	.word	0x00000090
        /*0a84*/ 	.short	0x010a
        /*0a86*/ 	.byte	0xff
	.zero		1


	//   ....[150]....
        /*0a88*/ 	.word	0x00009620
        /*0a8c*/ 	.word	0x00000003
        /*0a90*/ 	.word	0x00000098
        /*0a94*/ 	.short	0x010a
        /*0a96*/ 	.byte	0xff
	.zero		1


	//   ....[151]....
        /*0a98*/ 	.word	0x00009680
        /*0a9c*/ 	.word	0x00000003
        /*0aa0*/ 	.word	0x000000a0
        /*0aa4*/ 	.short	0x010a
        /*0aa6*/ 	.byte	0xff
	.zero		1


	//   ....[152]....
        /*0aa8*/ 	.word	0x000096e0
        /*0aac*/ 	.word	0x00000003
        /*0ab0*/ 	.word	0x000000a8
        /*0ab4*/ 	.short	0x010a
        /*0ab6*/ 	.byte	0xff
	.zero		1


	//   ....[153]....
        /*0ab8*/ 	.word	0x00009740
        /*0abc*/ 	.word	0x00000000
        /*0ac0*/ 	.word	0x00000090
        /*0ac4*/ 	.short	0x010a
        /*0ac6*/ 	.byte	0xff
	.zero		1


	//   ....[154]....
        /*0ac8*/ 	.word	0x000097a0
        /*0acc*/ 	.word	0x00000000
        /*0ad0*/ 	.word	0x00000098
        /*0ad4*/ 	.short	0x010a
        /*0ad6*/ 	.byte	0xff
	.zero		1


	//   ....[155]....
        /*0ad8*/ 	.word	0x00009800
        /*0adc*/ 	.word	0x00000000
        /*0ae0*/ 	.word	0x000000a0
        /*0ae4*/ 	.short	0x010a
        /*0ae6*/ 	.byte	0xff
	.zero		1


	//   ....[156]....
        /*0ae8*/ 	.word	0x00009850
        /*0aec*/ 	.word	0x00000000
        /*0af0*/ 	.word	0x000000c0
        /*0af4*/ 	.short	0x010a
        /*0af6*/ 	.byte	0xff
	.zero		1


	//   ....[157]....
        /*0af8*/ 	.word	0x000098b0
        /*0afc*/ 	.word	0x00000000
        /*0b00*/ 	.word	0x00000070
        /*0b04*/ 	.short	0x010a
        /*0b06*/ 	.byte	0xff
	.zero		1


	//   ....[158]....
        /*0b08*/ 	.word	0x00009900
        /*0b0c*/ 	.word	0x0000004a
        /*0b10*/ 	.word	0x000000e0
        /*0b14*/ 	.short	0x010a
        /*0b16*/ 	.byte	0xff
	.zero		1


	//   ....[159]....
        /*0b18*/ 	.word	0x00009950
        /*0b1c*/ 	.word	0x00000003
        /*0b20*/ 	.word	0x00000070
        /*0b24*/ 	.short	0x010a
        /*0b26*/ 	.byte	0xff
	.zero		1


	//   ....[160]....
        /*0b28*/ 	.word	0x000099a0
        /*0b2c*/ 	.word	0x00000053
        /*0b30*/ 	.word	0x00000070
        /*0b34*/ 	.short	0x010a
        /*0b36*/ 	.byte	0xff
	.zero		1


	//   ....[161]....
        /*0b38*/ 	.word	0x000099f0
        /*0b3c*/ 	.word	0x00000058
        /*0b40*/ 	.word	0x00000070
        /*0b44*/ 	.short	0x010a
        /*0b46*/ 	.byte	0xff
	.zero		1


	//----- nvinfo : EIATTR_NUM_MBARRIERS
	.align		4
.L_47:
        /*0b48*/ 	.byte	0x03, 0x38
        /*0b4a*/ 	.short	0x0029


	//----- nvinfo : EIATTR_EXIT_INSTR_OFFSETS
	.align		4
        /*0b4c*/ 	.byte	0x04, 0x1c
        /*0b4e*/ 	.short	(.L_49 - .L_48)


	//   ....[0]....
.L_48:
        /*0b50*/ 	.word	0x00002c30


	//   ....[1]....
        /*0b54*/ 	.word	0x00003130


	//   ....[2]....
        /*0b58*/ 	.word	0x00003190


	//   ....[3]....
        /*0b5c*/ 	.word	0x00004500


	//   ....[4]....
        /*0b60*/ 	.word	0x000056f0


	//   ....[5]....
        /*0b64*/ 	.word	0x00005730


	//   ....[6]....
        /*0b68*/ 	.word	0x00008b00


	//   ....[7]....
        /*0b6c*/ 	.word	0x00008b80


	//   ....[8]....
        /*0b70*/ 	.word	0x00008bb0


	//   ....[9]....
        /*0b74*/ 	.word	0x00008c20


	//----- nvinfo : EIATTR_MAX_THREADS
	.align		4
.L_49:
        /*0b78*/ 	.byte	0x04, 0x05
        /*0b7a*/ 	.short	(.L_51 - .L_50)
.L_50:
        /*0b7c*/ 	.word	0x00000100
        /*0b80*/ 	.word	0x00000001
        /*0b84*/ 	.word	0x00000001


	//----- nvinfo : EIATTR_CRS_STACK_SIZE
	.align		4
.L_51:
        /*0b88*/ 	.byte	0x04, 0x1e
        /*0b8a*/ 	.short	(.L_53 - .L_52)
.L_52:
        /*0b8c*/ 	.word	0x00000000


	//----- nvinfo : EIATTR_CBANK_PARAM_SIZE
	.align		4
.L_53:
        /*0b90*/ 	.byte	0x03, 0x19
        /*0b92*/ 	.short	0x0800


	//----- nvinfo : EIATTR_PARAM_CBANK
	.align		4
        /*0b94*/ 	.byte	0x04, 0x0a
        /*0b96*/ 	.short	(.L_55 - .L_54)
	.align		4
.L_54:
        /*0b98*/ 	.word	index@(.nv.constant0._ZN7cutlass13device_kernelINS_4gemm6kernel13GemmUniversalIN4cute5tupleIJiiiiEEENS1_10collective13CollectiveMmaINS1_35MainloopSm100TmaUmmaWarpSpecializedILi7ELi2ELi4ENS5_IJNS4_1CILi8EEENSA_ILi1EEESC_EEEEENS5_IJNSA_ILi128EEESF_NSA_ILi64EEEEEENS_6half_tENS5_IJlSC_lEEESI_NS5_IJSC_llEEENS4_8TiledMMAINS4_8MMA_AtomIJNS4_26SM100_MMA_F16BF16_2x1SM_SSISI_SI_fLi128ELi128ELNS4_4UMMA5MajorE0ELSP_1ELNSO_7ScaleInE0ELSQ_0EEEEEENS4_6LayoutINS5_IJSC_SC_SC_EEENS5_IJNSA_ILi0EEESV_SV_EEEEENS5_IJNS4_10UnderscoreESY_SY_EEEEENS4_18SM100_TMA_2SM_LOADENS4_14ComposedLayoutINS4_7SwizzleILi3ELi4ELi3EEENS4_18smem_ptr_flag_bitsILi16EEENST_INS5_IJSB_SG_EEENS5_IJSG_SC_EEEEEEEvNS4_8identityENS4_28SM100_TMA_2SM_LOAD_MULTICASTENS12_IS14_S16_NST_INS5_IJSG_SB_EEENS5_IJSC_SG_EEEEEEEvS1B_EENS_8epilogue10collective18CollectiveEpilogueINS1I_23Sm100TmaWarpSpecializedILi4ELi2ELi16ELb1ELb0EEEJNS5_IJSG_SF_SG_EEENS5_IJNST_ISG_SC_EENST_INS5_IJNSA_ILi16EEENSA_ILi2EEEEEES1E_EEEEESI_SJ_SI_SJ_NS1I_6fusion15FusionCallbacksIS1M_NS1U_17LinearCombinationISI_fSI_fLNS_15FloatRoundStyleE2EEES1N_S1T_JEEENS4_5SM1004TMEM4LOAD26SM100_TMEM_LOAD_32dp32b16xENS4_13SM90_TMA_LOADENS12_INS13_ILi1ELi4ELi3EEES16_NST_INS5_IJSB_S1P_EEENS5_IJS1P_SC_EEEEEEENS4_39AutoVectorizingCopyWithAssumedAlignmentILi128EEENS4_14SM90_TMA_STOREES29_S2B_S2B_EEEvvEEEEvNT_6ParamsE)
        /*0b9c*/ 	.short	0x0380
        /*0b9e*/ 	.short	0x0800


	//----- nvinfo : EIATTR_SW_WAR
	.align		4
.L_55:
        /*0ba0*/ 	.byte	0x04, 0x36
        /*0ba2*/ 	.short	(.L_57 - .L_56)
.L_56:
        /*0ba4*/ 	.word	0x00000008
.L_57:


//--------------------- .nv.callgraph             --------------------------
	.section	.nv.callgraph,"",@"SHT_CUDA_CALLGRAPH"
	.align	4
	.sectionentsize	8
	.align		4
        /*0000*/ 	.word	0x00000000
	.align		4
        /*0004*/ 	.word	0xffffffff
	.align		4
        /*0008*/ 	.word	index@(_ZN7cutlass13device_kernelINS_4gemm6kernel13GemmUniversalIN4cute5tupleIJiiiiEEENS1_10collective13CollectiveMmaINS1_35MainloopSm100TmaUmmaWarpSpecializedILi7ELi2ELi4ENS5_IJNS4_1CILi8EEENSA_ILi1EEESC_EEEEENS5_IJNSA_ILi128EEESF_NSA_ILi64EEEEEENS_6half_tENS5_IJlSC_lEEESI_NS5_IJSC_llEEENS4_8TiledMMAINS4_8MMA_AtomIJNS4_26SM100_MMA_F16BF16_2x1SM_SSISI_SI_fLi128ELi128ELNS4_4UMMA5MajorE0ELSP_1ELNSO_7ScaleInE0ELSQ_0EEEEEENS4_6LayoutINS5_IJSC_SC_SC_EEENS5_IJNSA_ILi0EEESV_SV_EEEEENS5_IJNS4_10UnderscoreESY_SY_EEEEENS4_18SM100_TMA_2SM_LOADENS4_14ComposedLayoutINS4_7SwizzleILi3ELi4ELi3EEENS4_18smem_ptr_flag_bitsILi16EEENST_INS5_IJSB_SG_EEENS5_IJSG_SC_EEEEEEEvNS4_8identityENS4_28SM100_TMA_2SM_LOAD_MULTICASTENS12_IS14_S16_NST_INS5_IJSG_SB_EEENS5_IJSC_SG_EEEEEEEvS1B_EENS_8epilogue10collective18CollectiveEpilogueINS1I_23Sm100TmaWarpSpecializedILi4ELi2ELi16ELb1ELb0EEEJNS5_IJSG_SF_SG_EEENS5_IJNST_ISG_SC_EENST_INS5_IJNSA_ILi16EEENSA_ILi2EEEEEES1E_EEEEESI_SJ_SI_SJ_NS1I_6fusion15FusionCallbacksIS1M_NS1U_17LinearCombinationISI_fSI_fLNS_15FloatRoundStyleE2EEES1N_S1T_JEEENS4_5SM1004TMEM4LOAD26SM100_TMEM_LOAD_32dp32b16xENS4_13SM90_TMA_LOADENS12_INS13_ILi1ELi4ELi3EEES16_NST_INS5_IJSB_S1P_EEENS5_IJS1P_SC_EEEEEEENS4_39AutoVectorizingCopyWithAssumedAlignmentILi128EEENS4_14SM90_TMA_STOREES29_S2B_S2B_EEEvvEEEEvNT_6ParamsE)
	.align		4
        /*000c*/ 	.word	index@(__assertfail)
	.align		4
        /*0010*/ 	.word	0x00000000
	.align		4
        /*0014*/ 	.word	0xfffffffe
	.align		4
        /*0018*/ 	.word	0x00000000
	.align		4
        /*001c*/ 	.word	0xfffffffd
	.align		4
        /*0020*/ 	.word	0x00000000
	.align		4
        /*0024*/ 	.word	0xfffffffc


//--------------------- .nv.constant4             --------------------------
	.section	.nv.constant4,"a",@progbits
	.align	8
	.align		8
.nv.constant4:
        /*0000*/ 	.dword	__assertfail
	.align		8
        /*0008*/ 	.dword	__unnamed_1
	.align		8
        /*0010*/ 	.dword	__unnamed_2
	.align		8
        /*0018*/ 	.dword	_ZN40_INTERNAL_03d38bb9_4_k_cu_1dbb0298_431934cuda3std3__45__cpo5beginE
	.align		8
        /*0020*/ 	.dword	_ZN40_INTERNAL_03d38bb9_4_k_cu_1dbb0298_431934cuda3std3__45__cpo3endE
	.align		8
        /*0028*/ 	.dword	_ZN40_INTERNAL_03d38bb9_4_k_cu_1dbb0298_431934cuda3std3__45__cpo6cbeginE
	.align		8
        /*0030*/ 	.dword	_ZN40_INTERNAL_03d38bb9_4_k_cu_1dbb0298_431934cuda3std3__45__cpo4cendE
	.align		8
        /*0038*/ 	.dword	_ZN40_INTERNAL_03d38bb9_4_k_cu_1dbb0298_431934cuda3std3__442_GLOBAL__N__03d38bb9_4_k_cu_1dbb0298_431936ignoreE
	.align		8
        /*0040*/ 	.dword	_ZN40_INTERNAL_03d38bb9_4_k_cu_1dbb0298_431934cuda3std3__419piecewise_constructE
	.align		8
        /*0048*/ 	.dword	_ZN40_INTERNAL_03d38bb9_4_k_cu_1dbb0298_431934cuda3std3__48in_placeE
	.align		8
        /*0050*/ 	.dword	_ZN40_INTERNAL_03d38bb9_4_k_cu_1dbb0298_431934cuda3std6ranges3__45__cpo4swapE
	.align		8
        /*0058*/ 	.dword	_ZN40_INTERNAL_03d38bb9_4_k_cu_1dbb0298_431934cuda3std6ranges3__45__cpo9iter_moveE
	.align		8
        /*0060*/ 	.dword	_ZN40_INTERNAL_03d38bb9_4_k_cu_1dbb0298_431934cute7productE
	.align		8
        /*0068*/ 	.dword	_ZN40_INTERNAL_03d38bb9_4_k_cu_1dbb0298_431934cute1_E
	.align		8
        /*0070*/ 	.dword	$str$25
	.align		8
        /*0078*/ 	.dword	$str$26
	.align		8
        /*0080*/ 	.dword	$str$27
	.align		8
        /*0088*/ 	.dword	$str$28


//--------------------- .text._ZN7cutlass13device_kernelINS_4gemm6kernel13GemmUniversalIN4cute5tupleIJiiiiEEENS1_10collective13CollectiveMmaINS1_35MainloopSm100TmaUmmaWarpSpecializedILi7ELi2ELi4ENS5_IJNS4_1CILi8EEENSA_ILi1EEESC_EEEEENS5_IJNSA_ILi128EEESF_NSA_ILi64EEEEEENS_6half_tENS5_IJlSC_lEEESI_NS5_IJSC_llEEENS4_8TiledMMAINS4_8MMA_AtomIJNS4_26SM100_MMA_F16BF16_2x1SM_SSISI_SI_fLi128ELi128ELNS4_4UMMA5MajorE0ELSP_1ELNSO_7ScaleInE0ELSQ_0EEEEEENS4_6LayoutINS5_IJSC_SC_SC_EEENS5_IJNSA_ILi0EEESV_SV_EEEEENS5_IJNS4_10UnderscoreESY_SY_EEEEENS4_18SM100_TMA_2SM_LOADENS4_14ComposedLayoutINS4_7SwizzleILi3ELi4ELi3EEENS4_18smem_ptr_flag_bitsILi16EEENST_INS5_IJSB_SG_EEENS5_IJSG_SC_EEEEEEEvNS4_8identityENS4_28SM100_TMA_2SM_LOAD_MULTICASTENS12_IS14_S16_NST_INS5_IJSG_SB_EEENS5_IJSC_SG_EEEEEEEvS1B_EENS_8epilogue10collective18CollectiveEpilogueINS1I_23Sm100TmaWarpSpecializedILi4ELi2ELi16ELb1ELb0EEEJNS5_IJSG_SF_SG_EEENS5_IJNST_ISG_SC_EENST_INS5_IJNSA_ILi16EEENSA_ILi2EEEEEES1E_EEEEESI_SJ_SI_SJ_NS1I_6fusion15FusionCallbacksIS1M_NS1U_17LinearCombinationISI_fSI_fLNS_15FloatRoundStyleE2EEES1N_S1T_JEEENS4_5SM1004TMEM4LOAD26SM100_TMEM_LOAD_32dp32b16xENS4_13SM90_TMA_LOADENS12_INS13_ILi1ELi4ELi3EEES16_NST_INS5_IJSB_S1P_EEENS5_IJS1P_SC_EEEEEEENS4_39AutoVectorizingCopyWithAssumedAlignmentILi128EEENS4_14SM90_TMA_STOREES29_S2B_S2B_EEEvvEEEEvNT_6ParamsE --------------------------
	.section	.text._ZN7cutlass13device_kernelINS_4gemm6kernel13GemmUniversalIN4cute5tupleIJiiiiEEENS1_10collective13CollectiveMmaINS1_35MainloopSm100TmaUmmaWarpSpecializedILi7ELi2ELi4ENS5_IJNS4_1CILi8EEENSA_ILi1EEESC_EEEEENS5_IJNSA_ILi128EEESF_NSA_ILi64EEEEEENS_6half_tENS5_IJlSC_lEEESI_NS5_IJSC_llEEENS4_8TiledMMAINS4_8MMA_AtomIJNS4_26SM100_MMA_F16BF16_2x1SM_SSISI_SI_fLi128ELi128ELNS4_4UMMA5MajorE0ELSP_1ELNSO_7ScaleInE0ELSQ_0EEEEEENS4_6LayoutINS5_IJSC_SC_SC_EEENS5_IJNSA_ILi0EEESV_SV_EEEEENS5_IJNS4_10UnderscoreESY_SY_EEEEENS4_18SM100_TMA_2SM_LOADENS4_14ComposedLayoutINS4_7SwizzleILi3ELi4ELi3EEENS4_18smem_ptr_flag_bitsILi16EEENST_INS5_IJSB_SG_EEENS5_IJSG_SC_EEEEEEEvNS4_8identityENS4_28SM100_TMA_2SM_LOAD_MULTICASTENS12_IS14_S16_NST_INS5_IJSG_SB_EEENS5_IJSC_SG_EEEEEEEvS1B_EENS_8epilogue10collective18CollectiveEpilogueINS1I_23Sm100TmaWarpSpecializedILi4ELi2ELi16ELb1ELb0EEEJNS5_IJSG_SF_SG_EEENS5_IJNST_ISG_SC_EENST_INS5_IJNSA_ILi16EEENSA_ILi2EEEEEES1E_EEEEESI_SJ_SI_SJ_NS1I_6fusion15FusionCallbacksIS1M_NS1U_17LinearCombinationISI_fSI_fLNS_15FloatRoundStyleE2EEES1N_S1T_JEEENS4_5SM1004TMEM4LOAD26SM100_TMEM_LOAD_32dp32b16xENS4_13SM90_TMA_LOADENS12_INS13_ILi1ELi4ELi3EEES16_NST_INS5_IJSB_S1P_EEENS5_IJS1P_SC_EEEEEEENS4_39AutoVectorizingCopyWithAssumedAlignmentILi128EEENS4_14SM90_TMA_STOREES29_S2B_S2B_EEEvvEEEEvNT_6ParamsE,"ax",@progbits
	.align	128
.text._ZN7cutlass13device_kernelINS_4gemm6kernel13GemmUniversalIN4cute5tupleIJiiiiEEENS1_10collective13CollectiveMmaINS1_35MainloopSm100TmaUmmaWarpSpecializedILi7ELi2ELi4ENS5_IJNS4_1CILi8EEENSA_ILi1EEESC_EEEEENS5_IJNSA_ILi128EEESF_NSA_ILi64EEEEEENS_6half_tENS5_IJlSC_lEEESI_NS5_IJSC_llEEENS4_8TiledMMAINS4_8MMA_AtomIJNS4_26SM100_MMA_F16BF16_2x1SM_SSISI_SI_fLi128ELi128ELNS4_4UMMA5MajorE0ELSP_1ELNSO_7ScaleInE0ELSQ_0EEEEEENS4_6LayoutINS5_IJSC_SC_SC_EEENS5_IJNSA_ILi0EEESV_SV_EEEEENS5_IJNS4_10UnderscoreESY_SY_EEEEENS4_18SM100_TMA_2SM_LOADENS4_14ComposedLayoutINS4_7SwizzleILi3ELi4ELi3EEENS4_18smem_ptr_flag_bitsILi16EEENST_INS5_IJSB_SG_EEENS5_IJSG_SC_EEEEEEEvNS4_8identityENS4_28SM100_TMA_2SM_LOAD_MULTICASTENS12_IS14_S16_NST_INS5_IJSG_SB_EEENS5_IJSC_SG_EEEEEEEvS1B_EENS_8epilogue10collective18CollectiveEpilogueINS1I_23Sm100TmaWarpSpecializedILi4ELi2ELi16ELb1ELb0EEEJNS5_IJSG_SF_SG_EEENS5_IJNST_ISG_SC_EENST_INS5_IJNSA_ILi16EEENSA_ILi2EEEEEES1E_EEEEESI_SJ_SI_SJ_NS1I_6fusion15FusionCallbacksIS1M_NS1U_17LinearCombinationISI_fSI_fLNS_15FloatRoundStyleE2EEES1N_S1T_JEEENS4_5SM1004TMEM4LOAD26SM100_TMEM_LOAD_32dp32b16xENS4_13SM90_TMA_LOADENS12_INS13_ILi1ELi4ELi3EEES16_NST_INS5_IJSB_S1P_EEENS5_IJS1P_SC_EEEEEEENS4_39AutoVectorizingCopyWithAssumedAlignmentILi128EEENS4_14SM90_TMA_STOREES29_S2B_S2B_EEEvvEEEEvNT_6ParamsE:
        .type           _ZN7cutlass13device_kernelINS_4gemm6kernel13GemmUniversalIN4cute5tupleIJiiiiEEENS1_10collective13CollectiveMmaINS1_35MainloopSm100TmaUmmaWarpSpecializedILi7ELi2ELi4ENS5_IJNS4_1CILi8EEENSA_ILi1EEESC_EEEEENS5_IJNSA_ILi128EEESF_NSA_ILi64EEEEEENS_6half_tENS5_IJlSC_lEEESI_NS5_IJSC_llEEENS4_8TiledMMAINS4_8MMA_AtomIJNS4_26SM100_MMA_F16BF16_2x1SM_SSISI_SI_fLi128ELi128ELNS4_4UMMA5MajorE0ELSP_1ELNSO_7ScaleInE0ELSQ_0EEEEEENS4_6LayoutINS5_IJSC_SC_SC_EEENS5_IJNSA_ILi0EEESV_SV_EEEEENS5_IJNS4_10UnderscoreESY_SY_EEEEENS4_18SM100_TMA_2SM_LOADENS4_14ComposedLayoutINS4_7SwizzleILi3ELi4ELi3EEENS4_18smem_ptr_flag_bitsILi16EEENST_INS5_IJSB_SG_EEENS5_IJSG_SC_EEEEEEEvNS4_8identityENS4_28SM100_TMA_2SM_LOAD_MULTICASTENS12_IS14_S16_NST_INS5_IJSG_SB_EEENS5_IJSC_SG_EEEEEEEvS1B_EENS_8epilogue10collective18CollectiveEpilogueINS1I_23Sm100TmaWarpSpecializedILi4ELi2ELi16ELb1ELb0EEEJNS5_IJSG_SF_SG_EEENS5_IJNST_ISG_SC_EENST_INS5_IJNSA_ILi16EEENSA_ILi2EEEEEES1E_EEEEESI_SJ_SI_SJ_NS1I_6fusion15FusionCallbacksIS1M_NS1U_17LinearCombinationISI_fSI_fLNS_15FloatRoundStyleE2EEES1N_S1T_JEEENS4_5SM1004TMEM4LOAD26SM100_TMEM_LOAD_32dp32b16xENS4_13SM90_TMA_LOADENS12_INS13_ILi1ELi4ELi3EEES16_NST_INS5_IJSB_S1P_EEENS5_IJS1P_SC_EEEEEEENS4_39AutoVectorizingCopyWithAssumedAlignmentILi128EEENS4_14SM90_TMA_STOREES29_S2B_S2B_EEEvvEEEEvNT_6ParamsE,@function
        .size           _ZN7cutlass13device_kernelINS_4gemm6kernel13GemmUniversalIN4cute5tupleIJiiiiEEENS1_10collective13CollectiveMmaINS1_35MainloopSm100TmaUmmaWarpSpecializedILi7ELi2ELi4ENS5_IJNS4_1CILi8EEENSA_ILi1EEESC_EEEEENS5_IJNSA_ILi128EEESF_NSA_ILi64EEEEEENS_6half_tENS5_IJlSC_lEEESI_NS5_IJSC_llEEENS4_8TiledMMAINS4_8MMA_AtomIJNS4_26SM100_MMA_F16BF16_2x1SM_SSISI_SI_fLi128ELi128ELNS4_4UMMA5MajorE0ELSP_1ELNSO_7ScaleInE0ELSQ_0EEEEEENS4_6LayoutINS5_IJSC_SC_SC_EEENS5_IJNSA_ILi0EEESV_SV_EEEEENS5_IJNS4_10UnderscoreESY_SY_EEEEENS4_18SM100_TMA_2SM_LOADENS4_14ComposedLayoutINS4_7SwizzleILi3ELi4ELi3EEENS4_18smem_ptr_flag_bitsILi16EEENST_INS5_IJSB_SG_EEENS5_IJSG_SC_EEEEEEEvNS4_8identityENS4_28SM100_TMA_2SM_LOAD_MULTICASTENS12_IS14_S16_NST_INS5_IJSG_SB_EEENS5_IJSC_SG_EEEEEEEvS1B_EENS_8epilogue10collective18CollectiveEpilogueINS1I_23Sm100TmaWarpSpecializedILi4ELi2ELi16ELb1ELb0EEEJNS5_IJSG_SF_SG_EEENS5_IJNST_ISG_SC_EENST_INS5_IJNSA_ILi16EEENSA_ILi2EEEEEES1E_EEEEESI_SJ_SI_SJ_NS1I_6fusion15FusionCallbacksIS1M_NS1U_17LinearCombinationISI_fSI_fLNS_15FloatRoundStyleE2EEES1N_S1T_JEEENS4_5SM1004TMEM4LOAD26SM100_TMEM_LOAD_32dp32b16xENS4_13SM90_TMA_LOADENS12_INS13_ILi1ELi4ELi3EEES16_NST_INS5_IJSB_S1P_EEENS5_IJS1P_SC_EEEEEEENS4_39AutoVectorizingCopyWithAssumedAlignmentILi128EEENS4_14SM90_TMA_STOREES29_S2B_S2B_EEEvvEEEEvNT_6ParamsE,(.L_x_206 - _ZN7cutlass13device_kernelINS_4gemm6kernel13GemmUniversalIN4cute5tupleIJiiiiEEENS1_10collective13CollectiveMmaINS1_35MainloopSm100TmaUmmaWarpSpecializedILi7ELi2ELi4ENS5_IJNS4_1CILi8EEENSA_ILi1EEESC_EEEEENS5_IJNSA_ILi128EEESF_NSA_ILi64EEEEEENS_6half_tENS5_IJlSC_lEEESI_NS5_IJSC_llEEENS4_8TiledMMAINS4_8MMA_AtomIJNS4_26SM100_MMA_F16BF16_2x1SM_SSISI_SI_fLi128ELi128ELNS4_4UMMA5MajorE0ELSP_1ELNSO_7ScaleInE0ELSQ_0EEEEEENS4_6LayoutINS5_IJSC_SC_SC_EEENS5_IJNSA_ILi0EEESV_SV_EEEEENS5_IJNS4_10UnderscoreESY_SY_EEEEENS4_18SM100_TMA_2SM_LOADENS4_14ComposedLayoutINS4_7SwizzleILi3ELi4ELi3EEENS4_18smem_ptr_flag_bitsILi16EEENST_INS5_IJSB_SG_EEENS5_IJSG_SC_EEEEEEEvNS4_8identityENS4_28SM100_TMA_2SM_LOAD_MULTICASTENS12_IS14_S16_NST_INS5_IJSG_SB_EEENS5_IJSC_SG_EEEEEEEvS1B_EENS_8epilogue10collective18CollectiveEpilogueINS1I_23Sm100TmaWarpSpecializedILi4ELi2ELi16ELb1ELb0EEEJNS5_IJSG_SF_SG_EEENS5_IJNST_ISG_SC_EENST_INS5_IJNSA_ILi16EEENSA_ILi2EEEEEES1E_EEEEESI_SJ_SI_SJ_NS1I_6fusion15FusionCallbacksIS1M_NS1U_17LinearCombinationISI_fSI_fLNS_15FloatRoundStyleE2EEES1N_S1T_JEEENS4_5SM1004TMEM4LOAD26SM100_TMEM_LOAD_32dp32b16xENS4_13SM90_TMA_LOADENS12_INS13_ILi1ELi4ELi3EEES16_NST_INS5_IJSB_S1P_EEENS5_IJS1P_SC_EEEEEEENS4_39AutoVectorizingCopyWithAssumedAlignmentILi128EEENS4_14SM90_TMA_STOREES29_S2B_S2B_EEEvvEEEEvNT_6ParamsE)
        .other          _ZN7cutlass13device_kernelINS_4gemm6kernel13GemmUniversalIN4cute5tupleIJiiiiEEENS1_10collective13CollectiveMmaINS1_35MainloopSm100TmaUmmaWarpSpecializedILi7ELi2ELi4ENS5_IJNS4_1CILi8EEENSA_ILi1EEESC_EEEEENS5_IJNSA_ILi128EEESF_NSA_ILi64EEEEEENS_6half_tENS5_IJlSC_lEEESI_NS5_IJSC_llEEENS4_8TiledMMAINS4_8MMA_AtomIJNS4_26SM100_MMA_F16BF16_2x1SM_SSISI_SI_fLi128ELi128ELNS4_4UMMA5MajorE0ELSP_1ELNSO_7ScaleInE0ELSQ_0EEEEEENS4_6LayoutINS5_IJSC_SC_SC_EEENS5_IJNSA_ILi0EEESV_SV_EEEEENS5_IJNS4_10UnderscoreESY_SY_EEEEENS4_18SM100_TMA_2SM_LOADENS4_14ComposedLayoutINS4_7SwizzleILi3ELi4ELi3EEENS4_18smem_ptr_flag_bitsILi16EEENST_INS5_IJSB_SG_EEENS5_IJSG_SC_EEEEEEEvNS4_8identityENS4_28SM100_TMA_2SM_LOAD_MULTICASTENS12_IS14_S16_NST_INS5_IJSG_SB_EEENS5_IJSC_SG_EEEEEEEvS1B_EENS_8epilogue10collective18CollectiveEpilogueINS1I_23Sm100TmaWarpSpecializedILi4ELi2ELi16ELb1ELb0EEEJNS5_IJSG_SF_SG_EEENS5_IJNST_ISG_SC_EENST_INS5_IJNSA_ILi16EEENSA_ILi2EEEEEES1E_EEEEESI_SJ_SI_SJ_NS1I_6fusion15FusionCallbacksIS1M_NS1U_17LinearCombinationISI_fSI_fLNS_15FloatRoundStyleE2EEES1N_S1T_JEEENS4_5SM1004TMEM4LOAD26SM100_TMEM_LOAD_32dp32b16xENS4_13SM90_TMA_LOADENS12_INS13_ILi1ELi4ELi3EEES16_NST_INS5_IJSB_S1P_EEENS5_IJS1P_SC_EEEEEEENS4_39AutoVectorizingCopyWithAssumedAlignmentILi128EEENS4_14SM90_TMA_STOREES29_S2B_S2B_EEEvvEEEEvNT_6ParamsE,@"STO_CUDA_ENTRY STV_DEFAULT"
_ZN7cutlass13device_kernelINS_4gemm6kernel13GemmUniversalIN4cute5tupleIJiiiiEEENS1_10collective13CollectiveMmaINS1_35MainloopSm100TmaUmmaWarpSpecializedILi7ELi2ELi4ENS5_IJNS4_1CILi8EEENSA_ILi1EEESC_EEEEENS5_IJNSA_ILi128EEESF_NSA_ILi64EEEEEENS_6half_tENS5_IJlSC_lEEESI_NS5_IJSC_llEEENS4_8TiledMMAINS4_8MMA_AtomIJNS4_26SM100_MMA_F16BF16_2x1SM_SSISI_SI_fLi128ELi128ELNS4_4UMMA5MajorE0ELSP_1ELNSO_7ScaleInE0ELSQ_0EEEEEENS4_6LayoutINS5_IJSC_SC_SC_EEENS5_IJNSA_ILi0EEESV_SV_EEEEENS5_IJNS4_10UnderscoreESY_SY_EEEEENS4_18SM100_TMA_2SM_LOADENS4_14ComposedLayoutINS4_7SwizzleILi3ELi4ELi3EEENS4_18smem_ptr_flag_bitsILi16EEENST_INS5_IJSB_SG_EEENS5_IJSG_SC_EEEEEEEvNS4_8identityENS4_28SM100_TMA_2SM_LOAD_MULTICASTENS12_IS14_S16_NST_INS5_IJSG_SB_EEENS5_IJSC_SG_EEEEEEEvS1B_EENS_8epilogue10collective18CollectiveEpilogueINS1I_23Sm100TmaWarpSpecializedILi4ELi2ELi16ELb1ELb0EEEJNS5_IJSG_SF_SG_EEENS5_IJNST_ISG_SC_EENST_INS5_IJNSA_ILi16EEENSA_ILi2EEEEEES1E_EEEEESI_SJ_SI_SJ_NS1I_6fusion15FusionCallbacksIS1M_NS1U_17LinearCombinationISI_fSI_fLNS_15FloatRoundStyleE2EEES1N_S1T_JEEENS4_5SM1004TMEM4LOAD26SM100_TMEM_LOAD_32dp32b16xENS4_13SM90_TMA_LOADENS12_INS13_ILi1ELi4ELi3EEES16_NST_INS5_IJSB_S1P_EEENS5_IJS1P_SC_EEEEEEENS4_39AutoVectorizingCopyWithAssumedAlignmentILi128EEENS4_14SM90_TMA_STOREES29_S2B_S2B_EEEvvEEEEvNT_6ParamsE:
[----:B------:R-:W1:Y:S01]  /*0000*/  LDC R1, c[0x0][0x37c] ;  /* 0x0000df00ff017b82 */ /* 0x000e620000000800 */
[----:B------:R-:W2:Y:S01]  /*0010*/  S2R R72, SR_TID.X ;  /* 0x0000000000487919 */ /* 0x000ea20000002100 */
[----:B------:R-:W3:Y:S06]  /*0020*/  LDCU.64 UR4, c[0x0][0x890] ;  /* 0x00011200ff0477ac */ /* 0x000eec0008000a00 */
[----:B------:R-:W4:Y:S01]  /*0030*/  S2UR UR37, SR_CgaCtaId ;  /* 0x00000000002579c3 */ /* 0x000f220000008800 */
[----:B------:R-:W-:Y:S02]  /*0040*/  PRMT R59, RZ, 0x7610, R59 ;  /* 0x00007610ff3b7816 */ /* 0x000fe4000000003b */
[----:B------:R-:W-:Y:S01]  /*0050*/  ELECT P1, URZ, PT ;  /* 0x0000000000ff782f */ /* 0x000fe20003820000 */
[----:B------:R-:W1:Y:S01]  /*0060*/  LDCU.64 UR46, c[0x0][0x358] ;  /* 0x00006b00ff2e77ac */ /* 0x000e620008000a00 */
[----:B---3--:R-:W-:-:S04]  /*0070*/  UISETP.NE.U32.AND UP0, UPT, UR4, URZ, UPT ;  /* 0x000000ff0400728c */ /* 0x008fc8000bf05070 */
[----:B------:R-:W-:Y:S02]  /*0080*/  UISETP.NE.AND.EX UP0, UPT, UR5, URZ, UPT, UP0 ;  /* 0x000000ff0500728c */ /* 0x000fe4000bf05300 */
[----:B----4-:R-:W-:Y:S02]  /*0090*/  ULOP3.LUT UR9, UR37, 0x1, URZ, 0xc0, !UPT ;  /* 0x0000000125097892 */ /* 0x010fe4000f8ec0ff */
[----:B------:R-:W-:Y:S01]  /*00a0*/  ULOP3.LUT UR8, UR37, 0x1, URZ, 0x3c, !UPT ;  /* 0x0000000125087892 */ /* 0x000fe2000f8e3cff */
[----:B--2---:R-:W-:-:S05]  /*00b0*/  SHF.R.U32.HI R66, RZ, 0x5, R72 ;  /* 0x00000005ff427819 */ /* 0x004fca0000011648 */
[----:B------:R-:W2:Y:S02]  /*00c0*/  SHFL.IDX PT, R0, R66, RZ, 0x1f ;  /* 0x00001fff42007589 */ /* 0x000ea400000e0000 */
[----:B--2---:R-:W-:Y:S01]  /*00d0*/  R2UR UR10, R0 ;  /* 0x00000000000a72ca */ /* 0x004fe200000e0000 */
[----:B-1----:R-:W-:-:S14]  /*00e0*/  BRA.U UP0, `(.L_x_0) ;  /* 0x00000001002c7547 */ /* 0x002fdc000b800000 */
[----:B------:R-:W1:Y:S02]  /*00f0*/  LDCU.64 UR6, c[0x0][0x888] ;  /* 0x00011100ff0677ac */ /* 0x000e640008000a00 */
[----:B-1----:R-:W-:-:S04]  /*0100*/  UISETP.NE.U32.AND UP0, UPT, UR6, URZ, UPT ;  /* 0x000000ff0600728c */ /* 0x002fc8000bf05070 */
[----:B------:R-:W-:-:S09]  /*0110*/  UISETP.NE.AND.EX UP0, UPT, UR7, URZ, UPT, UP0 ;  /* 0x000000ff0700728c */ /* 0x000fd2000bf05300 */
[----:B------:R-:W-:Y:S05]  /*0120*/  BRA.U !UP0, `(.L_x_1) ;  /* 0x0000000108107547 */ /* 0x000fea000b800000 */
[----:B------:R-:W1:Y:S02]  /*0130*/  LDC.64 R2, c[0x0][0x888] ;  /* 0x00022200ff027b82 */ /* 0x000e640000000a00 */
[----:B-1----:R1:W5:Y:S01]  /*0140*/  LDG.E R35, desc[UR46][R2.64] ;  /* 0x0000002e02237981 */ /* 0x002362000c1e1900 */
[----:B------:R-:W-:Y:S01]  /*0150*/  HFMA2 R59, -RZ, RZ, 0, 5.9604644775390625e-08 ;  /* 0x00000001ff3b7431 */ /* 0x000fe200000001ff */
[----:B------:R-:W-:Y:S05]  /*0160*/  BRA `(.L_x_0) ;  /* 0x00000000000c7947 */ /* 0x000fea0003800000 */
.L_x_1:
[----:B------:R-:W1:Y:S01]  /*0170*/  LDCU UR6, c[0x0][0x880] ;  /* 0x00011000ff0677ac */ /* 0x000e620008000800 */
[----:B------:R-:W-:Y:S01]  /*0180*/  HFMA2 R59, -RZ, RZ, 0, 5.9604644775390625e-08 ;  /* 0x00000001ff3b7431 */ /* 0x000fe200000001ff */
[----:B-1----:R-:W-:-:S07]  /*0190*/  MOV R35, UR6 ;  /* 0x0000000600237c02 */ /* 0x002fce0008000f00 */
.L_x_0:
[----:B------:R-:W2:Y:S02]  /*01a0*/  LDCU.64 UR6, c[0x0][0x8b0] ;  /* 0x00011600ff0677ac */ /* 0x000ea40008000a00 */
[----:B--2---:R-:W-:-:S04]  /*01b0*/  UISETP.NE.U32.AND UP0, UPT, UR6, URZ, UPT ;  /* 0x000000ff0600728c */ /* 0x004fc8000bf05070 */
[----:B------:R-:W-:-:S09]  /*01c0*/  UISETP.NE.AND.EX UP0, UPT, UR7, URZ, UPT, UP0 ;  /* 0x000000ff0700728c */ /* 0x000fd2000bf05300 */
[----:B------:R-:W-:Y:S05]  /*01d0*/  BRA.U UP0, `(.L_x_2) ;  /* 0x0000000100247547 */ /* 0x000fea000b800000 */
[----:B------:R-:W2:Y:S02]  /*01e0*/  LDCU.64 UR6, c[0x0][0x8a8] ;  /* 0x00011500ff0677ac */ /* 0x000ea40008000a00 */
[----:B--2---:R-:W-:-:S04]  /*01f0*/  UISETP.NE.U32.AND UP0, UPT, UR6, URZ, UPT ;  /* 0x000000ff0600728c */ /* 0x004fc8000bf05070 */
[----:B------:R-:W-:-:S09]  /*0200*/  UISETP.NE.AND.EX UP0, UPT, UR7, URZ, UPT, UP0 ;  /* 0x000000ff0700728c */ /* 0x000fd2000bf05300 */
[----:B------:R-:W-:Y:S05]  /*0210*/  BRA.U !UP0, `(.L_x_3) ;  /* 0x00000001080c7547 */ /* 0x000fea000b800000 */
[----:B------:R-:W2:Y:S02]  /*0220*/  LDC.64 R32, c[0x0][0x8a8] ;  /* 0x00022a00ff207b82 */ /* 0x000ea40000000a00 */
[----:B--2---:R2:W5:Y:S01]  /*0230*/  LDG.E R32, desc[UR46][R32.64] ;  /* 0x0000002e20207981 */ /* 0x004562000c1e1900 */
[----:B------:R-:W-:Y:S05]  /*0240*/  BRA `(.L_x_2) ;  /* 0x0000000000087947 */ /* 0x000fea0003800000 */
.L_x_3:
[----:B------:R-:W2:Y:S02]  /*0250*/  LDCU UR6, c[0x0][0x8a0] ;  /* 0x00011400ff0677ac */ /* 0x000ea40008000800 */
[----:B--2---:R-:W-:Y:S02]  /*0260*/  MOV R32, UR6 ;  /* 0x0000000600207c02 */ /* 0x004fe40008000f00 */
.L_x_2:
[----:B------:R-:W-:Y:S01]  /*0270*/  IMAD.U32 R0, RZ, RZ, UR10 ;  /* 0x0000000aff007e24 */ /* 0x000fe2000f8e00ff */
[----:B------:R-:W-:Y:S04]  /*0280*/  BSSY.RECONVERGENT B0, `(.L_x_4) ;  /* 0x000000c000007945 */ /* 0x000fe80003800200 */
[C---:B------:R-:W-:Y:S02]  /*0290*/  ISETP.NE.OR P2, PT, R0.reuse, 0x1, !P1 ;  /* 0x000000010000780c */ /* 0x040fe40004f45670 */
[----:B------:R-:W-:-:S11]  /*02a0*/  ISETP.NE.OR P0, PT, R0, 0x3, !P1 ;  /* 0x000000030000780c */ /* 0x000fd60004f05670 */
[----:B------:R-:W-:Y:S05]  /*02b0*/  @P2 BRA `(.L_x_5) ;  /* 0x0000000000202947 */ /* 0x000fea0003800000 */
[----:B------:R-:W3:Y:S02]  /*02c0*/  LDCU.64 UR6, c[0x0][0x348] ;  /* 0x00006900ff0677ac */ /* 0x000ee40008000a00 */
[----:B---3--:R-:W-:Y:S02]  /*02d0*/  UIADD3 UR12, UP1, UPT, UR6, 0x80, URZ ;  /* 0x00000080060c7890 */ /* 0x008fe4000ff3e0ff */
[----:B------:R-:W-:Y:S02]  /*02e0*/  UIADD3 UR6, UP0, UPT, UR6, 0x180, URZ ;  /* 0x0000018006067890 */ /* 0x000fe4000ff1e0ff */
[----:B------:R-:W-:Y:S02]  /*02f0*/  UIADD3.X UR13, UPT, UPT, URZ, UR7, URZ, UP1, !UPT ;  /* 0x00000007ff0d7290 */ /* 0x000fe40008ffe4ff */
[----:B------:R-:W-:-:S07]  /*0300*/  UIADD3.X UR7, UPT, UPT, URZ, UR7, URZ, UP0, !UPT ;  /* 0x00000007ff077290 */ /* 0x000fce00087fe4ff */
[----:B------:R3:W-:Y:S02]  /*0310*/  UTMACCTL.PF [UR12] ;  /* 0x000000000c0079b9 */ /* 0x0007e40008040000 */
[----:B------:R3:W-:Y:S02]  /*0320*/  UTMACCTL.PF [UR6] ;  /* 0x00000000060079b9 */ /* 0x0007e40008040000 */
[----:B---3--:R-:W-:Y:S01]  /*0330*/  NOP ;  /* 0x0000000000007918 */ /* 0x008fe20000000000 */
.L_x_5:
[----:B------:R-:W-:Y:S05]  /*0340*/  BSYNC.RECONVERGENT B0 ;  /* 0x0000000000007941 */ /* 0x000fea0003800200 */
.L_x_4:
[----:B------:R-:W-:Y:S04]  /*0350*/  BSSY.RECONVERGENT B0, `(.L_x_6) ;  /* 0x000000a000007945 */ /* 0x000fe80003800200 */
        /* <DEDUP_REMOVED lines=9> */
.L_x_7:
[----:B------:R-:W-:Y:S05]  /*03f0*/  BSYNC.RECONVERGENT B0 ;  /* 0x0000000000007941 */ /* 0x000fea0003800200 */
.L_x_6:
[----:B------:R-:W3:Y:S01]  /*0400*/  LDCU.64 UR6, c[0x0][0x888] ;  /* 0x00011100ff0677ac */ /* 0x000ee20008000a00 */
[----:B------:R-:W-:Y:S02]  /*0410*/  UISETP.EQ.U32.AND UP0, UPT, UR4, URZ, UPT ;  /* 0x000000ff0400728c */ /* 0x000fe4000bf02070 */
[----:B------:R-:W-:Y:S02]  /*0420*/  UPLOP3.LUT UP5, UPT, UPT, UPT, UPT, 0x80, 0x8 ;  /* 0x000000000008789c */ /* 0x000fe40003faf070 */
[----:B---3--:R-:W-:-:S04]  /*0430*/  UISETP.NE.U32.AND UP1, UPT, UR6, URZ, UPT ;  /* 0x000000ff0600728c */ /* 0x008fc8000bf25070 */
[----:B------:R-:W-:-:S04]  /*0440*/  UISETP.NE.AND.EX UP1, UPT, UR7, URZ, UPT, UP1 ;  /* 0x000000ff0700728c */ /* 0x000fc8000bf25310 */
[----:B------:R-:W-:-:S04]  /*0450*/  UISETP.EQ.OR.EX UP2, UPT, UR5, URZ, !UP1, UP0 ;  /* 0x000000ff0500728c */ /* 0x000fc8000cf42700 */
[----:B------:R-:W-:-:S05]  /*0460*/  UP2UR UR50, UPR, URZ, 0x4 ;  /* 0x00000004ff327883 */ /* 0x000fca0008000000 */
[----:B------:R-:W-:Y:S07]  /*0470*/  BRA.U !UP2, `(.L_x_8) ;  /* 0x000000010a207547 */ /* 0x000fee000b800000 */
[----:B------:R-:W-:Y:S01]  /*0480*/  UISETP.NE.U32.AND UP2, UPT, UR4, URZ, UPT ;  /* 0x000000ff0400728c */ /* 0x000fe2000bf45070 */
[----:B-----5:R-:W-:Y:S01]  /*0490*/  FSETP.NEU.AND P0, PT, R35, RZ, PT ;  /* 0x000000ff2300720b */ /* 0x020fe20003f0d000 */
[----:B------:R-:W-:Y:S02]  /*04a0*/  USEL UR4, URZ, 0xffffffff, UP1 ;  /* 0xffffffffff047887 */ /* 0x000fe40008800000 */
[----:B------:R-:W-:-:S10]  /*04b0*/  UISETP.NE.AND.EX UP2, UPT, UR5, URZ, UPT, UP2 ;  /* 0x000000ff0500728c */ /* 0x000fd4000bf45320 */
[----:B------:R-:W-:Y:S01]  /*04c0*/  VOTEU.ANY UP0, P0 ;  /* 0x0000000000ff7886 */ /* 0x000fe20000000100 */
[----:B------:R-:W-:-:S04]  /*04d0*/  @!UP2 USEL UR4, URZ, 0xffffffff, UP0 ;  /* 0xffffffffff04a887 */ /* 0x000fc80008000000 */
[----:B------:R-:W-:-:S04]  /*04e0*/  ULOP3.LUT UR4, UR4, 0x1, URZ, 0xc0, !UPT ;  /* 0x0000000104047892 */ /* 0x000fc8000f8ec0ff */
[----:B------:R-:W-:-:S11]  /*04f0*/  UISETP.NE.U32.AND UP5, UPT, UR4, 0x1, UPT ;  /* 0x000000010400788c */ /* 0x000fd6000bfa5070 */
.L_x_8:
[----:B------:R-:W3:Y:S01]  /*0500*/  SHFL.IDX PT, R0, R66, RZ, 0x1f ;  /* 0x00001fff42007589 */ /* 0x000ee200000e0000 */
[----:B------:R-:W-:-:S04]  /*0510*/  UISETP.NE.AND UP0, UPT, UR10, 0x2, UPT ;  /* 0x000000020a00788c */ /* 0x000fc8000bf05270 */
[----:B------:R-:W-:Y:S02]  /*0520*/  UISETP.EQ.AND UP2, UPT, UR9, URZ, !UP0 ;  /* 0x000000ff0900728c */ /* 0x000fe4000c742270 */
[----:B------:R-:W-:-:S04]  /*0530*/  USEL UR6, URZ, 0x1, UP0 ;  /* 0x00000001ff067887 */ /* 0x000fc80008000000 */
[----:B------:R-:W-:Y:S02]  /*0540*/  PLOP3.LUT P5, PT, P1, PT, UP2, 0x80, 0x8 ;  /* 0x000000000008781c */ /* 0x000fe40000faf028 */
[----:B---3--:R-:W-:-:S13]  /*0550*/  ISETP.NE.AND P0, PT, R0, RZ, PT ;  /* 0x000000ff0000720c */ /* 0x008fda0003f05270 */
[----:B------:R-:W-:Y:S05]  /*0560*/  @P0 BRA `(.L_x_9) ;  /* 0x00000000006c0947 */ /* 0x000fea0003800000 */
[----:B------:R-:W-:Y:S01]  /*0570*/  UMOV UR7, 0x400 ;  /* 0x0000040000077882 */ /* 0x000fe20000000000 */
[----:B------:R-:W-:Y:S01]  /*0580*/  UMOV UR5, 0x1 ;  /* 0x0000000100057882 */ /* 0x000fe20000000000 */
[----:B------:R-:W-:Y:S01]  /*0590*/  UMOV UR4, 0x4 ;  /* 0x0000000400047882 */ /* 0x000fe20000000000 */
[----:B------:R-:W-:Y:S02]  /*05a0*/  ULEA UR7, UR37, UR7, 0x18 ;  /* 0x0000000725077291 */ /* 0x000fe4000f8ec0ff */
[----:B------:R-:W-:-:S04]  /*05b0*/  UIADD3 UR12, UPT, UPT, -UR5, 0x100000, URZ ;  /* 0x00100000050c7890 */ /* 0x000fc8000fffe1ff */
[----:B------:R-:W-:Y:S02]  /*05c0*/  USHF.L.U32 UR13, UR12, 0xb, URZ ;  /* 0x0000000b0c0d7899 */ /* 0x000fe400080006ff */
[----:B------:R-:W-:Y:S02]  /*05d0*/  USHF.L.U32 UR12, UR12, 0x1, URZ ;  /* 0x000000010c0c7899 */ /* 0x000fe400080006ff */
[----:B------:R-:W-:-:S04]  /*05e0*/  UIADD3 UR4, UPT, UPT, -UR4, 0x100000, URZ ;  /* 0x0010000004047890 */ /* 0x000fc8000fffe1ff */
[----:B------:R-:W-:Y:S02]  /*05f0*/  USHF.L.U32 UR5, UR4, 0xb, URZ ;  /* 0x0000000b04057899 */ /* 0x000fe400080006ff */
[----:B------:R-:W-:Y:S01]  /*0600*/  USHF.L.U32 UR4, UR4, 0x1, URZ ;  /* 0x0000000104047899 */ /* 0x000fe200080006ff */
[----:B------:R-:W-:Y:S01]  /*0610*/  ELECT P0, URZ, PT ;  /* 0x0000000000ff782f */ /* 0x000fe20003800000 */
[----:B------:R-:W3:Y:S02]  /*0620*/  FENCE.VIEW.ASYNC.S ;  /* 0x00000000000073c6 */ /* 0x000ee40000000000 */
[----:B---3--:R3:W4:Y:S08]  /*0630*/  SYNCS.EXCH.64 URZ, [UR7], UR12 ;  /* 0x0000000c07ff75b2 */ /* 0x0087300008000100 */
[----:B------:R3:W1:Y:S01]  /*0640*/  SYNCS.EXCH.64 URZ, [UR7+0x38], UR4 ;  /* 0x0000380407ff75b2 */ /* 0x0006620008000100 */
        /* <DEDUP_REMOVED lines=12> */
[----:B------:R-:W-:Y:S01]  /*0710*/  NOP ;  /* 0x0000000000007918 */ /* 0x000fe20000000000 */
.L_x_9:
[----:B------:R-:W2:Y:S01]  /*0720*/  SHFL.IDX PT, R0, R66, RZ, 0x1f ;  /* 0x00001fff42007589 */ /* 0x000ea200000e0000 */
[----:B------:R-:W-:Y:S01]  /*0730*/  NOP ;  /* 0x0000000000007918 */ /* 0x000fe20000000000 */
[----:B--2---:R-:W-:-:S13]  /*0740*/  ISETP.NE.AND P0, PT, R0, 0x1, PT ;  /* 0x000000010000780c */ /* 0x004fda0003f05270 */
[----:B------:R-:W-:Y:S05]  /*0750*/  @P0 BRA `(.L_x_10) ;  /* 0x0000000000540947 */ /* 0x000fea0003800000 */
[----:B---3--:R-:W-:Y:S01]  /*0760*/  UMOV UR7, 0x400 ;  /* 0x0000040000077882 */ /* 0x008fe20000000000 */
        /* <DEDUP_REMOVED lines=10> */
[----:B------:R-:W2:Y:S02]  /*0810*/  FENCE.VIEW.ASYNC.S ;  /* 0x00000000000073c6 */ /* 0x000ea40000000000 */
[----:B--2---:R2:W3:Y:S08]  /*0820*/  SYNCS.EXCH.64 URZ, [UR7+0x70], UR12 ;  /* 0x0000700c07ff75b2 */ /* 0x0044f00008000100 */
        /* <DEDUP_REMOVED lines=8> */
.L_x_10:
[----:B------:R-:W4:Y:S01]  /*08b0*/  SHFL.IDX PT, R0, R66, RZ, 0x1f ;  /* 0x00001fff42007589 */ /* 0x000f2200000e0000 */
[----:B------:R-:W-:Y:S01]  /*08c0*/  NOP ;  /* 0x0000000000007918 */ /* 0x000fe20000000000 */
[----:B----4-:R-:W-:-:S13]  /*08d0*/  ISETP.NE.AND P0, PT, R0, 0x3, PT ;  /* 0x000000030000780c */ /* 0x010fda0003f05270 */
[----:B------:R-:W-:Y:S05]  /*08e0*/  @P0 BRA `(.L_x_11) ;  /* 0x00000000002c0947 */ /* 0x000fea0003800000 */
[----:B--23--:R-:W-:Y:S01]  /*08f0*/  UMOV UR5, 0x400 ;  /* 0x0000040000057882 */ /* 0x00cfe20000000000 */
[----:B------:R-:W-:Y:S01]  /*0900*/  UMOV UR4, 0x20 ;  /* 0x0000002000047882 */ /* 0x000fe20000000000 */
[----:B------:R-:W-:Y:S02]  /*0910*/  ULEA UR5, UR37, UR5, 0x18 ;  /* 0x0000000525057291 */ /* 0x000fe4000f8ec0ff */
[----:B------:R-:W-:-:S04]  /*0920*/  UIADD3 UR12, UPT, UPT, -UR4, 0x100000, URZ ;  /* 0x00100000040c7890 */ /* 0x000fc8000fffe1ff */
[----:B------:R-:W-:Y:S02]  /*0930*/  USHF.L.U32 UR13, UR12, 0xb, URZ ;  /* 0x0000000b0c0d7899 */ /* 0x000fe400080006ff */
[----:B------:R-:W-:Y:S01]  /*0940*/  USHF.L.U32 UR12, UR12, 0x1, URZ ;  /* 0x000000010c0c7899 */ /* 0x000fe200080006ff */
[----:B------:R-:W-:Y:S01]  /*0950*/  ELECT P0, URZ, PT ;  /* 0x0000000000ff782f */ /* 0x000fe20003800000 */
[----:B------:R-:W2:Y:S10]  /*0960*/  FENCE.VIEW.ASYNC.S ;  /* 0x00000000000073c6 */ /* 0x000eb40000000000 */
[----:B--2---:R4:W2:Y:S01]  /*0970*/  SYNCS.EXCH.64 URZ, [UR5+0xb0], UR12 ;  /* 0x0000b00c05ff75b2 */ /* 0x0048a20008000100 */
[----:B------:R4:W3:Y:S02]  /*0980*/  SYNCS.EXCH.64 URZ, [UR5+0xb8], UR12 ;  /* 0x0000b80c05ff75b2 */ /* 0x0008e40008000100 */
[----:B----4-:R-:W-:Y:S01]  /*0990*/  NOP ;  /* 0x0000000000007918 */ /* 0x010fe20000000000 */
.L_x_11:
[----:B------:R-:W4:Y:S01]  /*09a0*/  SHFL.IDX PT, R0, R66, RZ, 0x1f ;  /* 0x00001fff42007589 */ /* 0x000f2200000e0000 */
[----:B------:R-:W-:Y:S01]  /*09b0*/  NOP ;  /* 0x0000000000007918 */ /* 0x000fe20000000000 */
[----:B----4-:R-:W-:-:S13]  /*09c0*/  ISETP.NE.AND P0, PT, R0, 0x4, PT ;  /* 0x000000040000780c */ /* 0x010fda0003f05270 */
[----:B------:R-:W-:Y:S05]  /*09d0*/  @P0 BRA `(.L_x_12) ;  /* 0x0000000000480947 */ /* 0x000fea0003800000 */
[----:B--23--:R-:W-:Y:S01]  /*09e0*/  UMOV UR7, 0x720 ;  /* 0x0000072000077882 */ /* 0x00cfe20000000000 */
[----:B------:R-:W-:Y:S01]  /*09f0*/  UMOV UR5, 0x400 ;  /* 0x0000040000057882 */ /* 0x000fe20000000000 */
[----:B------:R-:W-:Y:S01]  /*0a00*/  USEL UR7, UR7, 0x620, UP5 ;  /* 0x0000062007077887 */ /* 0x000fe2000a800000 */
        /* <DEDUP_REMOVED lines=10> */
[----:B--2---:R4:W2:Y:S08]  /*0ab0*/  SYNCS.EXCH.64 URZ, [UR5+0xc0], UR12 ;  /* 0x0000c00c05ff75b2 */ /* 0x0048b00008000100 */
[----:B------:R4:W3:Y:S01]  /*0ac0*/  SYNCS.EXCH.64 URZ, [UR5+0xd0], UR14 ;  /* 0x0000d00e05ff75b2 */ /* 0x0008e20008000100 */
[----:B------:R4:W1:Y:S01]  /*0ad0*/  SYNCS.EXCH.64 URZ, [UR5+0xc8], UR12 ;  /* 0x0000c80c05ff75b2 */ /* 0x0008620008000100 */
[----:B------:R4:W1:Y:S02]  /*0ae0*/  SYNCS.EXCH.64 URZ, [UR5+0xd8], UR14 ;  /* 0x0000d80e05ff75b2 */ /* 0x0008640008000100 */
[----:B----4-:R-:W-:Y:S01]  /*0af0*/  NOP ;  /* 0x0000000000007918 */ /* 0x010fe20000000000 */
.L_x_12:
[----:B------:R-:W4:Y:S01]  /*0b00*/  SHFL.IDX PT, R0, R66, RZ, 0x1f ;  /* 0x00001fff42007589 */ /* 0x000f2200000e0000 */
[----:B------:R-:W-:Y:S01]  /*0b10*/  NOP ;  /* 0x0000000000007918 */ /* 0x000fe20000000000 */
[----:B----4-:R-:W-:-:S13]  /*0b20*/  ISETP.NE.AND P0, PT, R0, 0x5, PT ;  /* 0x000000050000780c */ /* 0x010fda0003f05270 */
[----:B------:R-:W-:Y:S05]  /*0b30*/  @P0 BRA `(.L_x_13) ;  /* 0x0000000000540947 */ /* 0x000fea0003800000 */
[----:B--23--:R-:W-:Y:S01]  /*0b40*/  UMOV UR7, 0x400 ;  /* 0x0000040000077882 */ /* 0x00cfe20000000000 */
        /* <DEDUP_REMOVED lines=14> */
[----:B------:R4:W1:Y:S01]  /*0c30*/  SYNCS.EXCH.64 URZ, [UR7+0x108], UR4 ;  /* 0x0001080407ff75b2 */ /* 0x0008620008000100 */
[----:B------:R4:W1:Y:S01]  /*0c40*/  SYNCS.EXCH.64 URZ, [UR7+0xf0], UR12 ;  /* 0x0000f00c07ff75b2 */ /* 0x0008620008000100 */
[----:B------:R4:W1:Y:S01]  /*0c50*/  SYNCS.EXCH.64 URZ, [UR7+0x110], UR4 ;  /* 0x0001100407ff75b2 */ /* 0x0008620008000100 */
[----:B------:R4:W1:Y:S01]  /*0c60*/  SYNCS.EXCH.64 URZ, [UR7+0xf8], UR12 ;  /* 0x0000f80c07ff75b2 */ /* 0x0008620008000100 */
[----:B------:R4:W1:Y:S02]  /*0c70*/  SYNCS.EXCH.64 URZ, [UR7+0x118], UR4 ;  /* 0x0001180407ff75b2 */ /* 0x0008640008000100 */
[----:B----4-:R-:W-:Y:S01]  /*0c80*/  NOP ;  /* 0x0000000000007918 */ /* 0x010fe20000000000 */
.L_x_13:
[----:B------:R-:W4:Y:S01]  /*0c90*/  SHFL.IDX PT, R0, R66, RZ, 0x1f ;  /* 0x00001fff42007589 */ /* 0x000f2200000e0000 */
[----:B------:R-:W-:Y:S01]  /*0ca0*/  ISETP.NE.OR P1, PT, RZ, UR10, !P1 ;  /* 0x0000000aff007c0c */ /* 0x000fe2000cf25670 */
        /* <DEDUP_REMOVED lines=12> */
[----:B------:R4:W3:Y:S01]  /*0d70*/  SYNCS.EXCH.64 URZ, [UR5+0x130], UR12 ;  /* 0x0001300c05ff75b2 */ /* 0x0008e20008000100 */
[----:B------:R4:W1:Y:S01]  /*0d80*/  SYNCS.EXCH.64 URZ, [UR5+0x128], UR12 ;  /* 0x0001280c05ff75b2 */ /* 0x0008620008000100 */
[----:B------:R4:W1:Y:S02]  /*0d90*/  SYNCS.EXCH.64 URZ, [UR5+0x138], UR12 ;  /* 0x0001380c05ff75b2 */ /* 0x0008640008000100 */
[----:B----4-:R-:W-:Y:S01]  /*0da0*/  NOP ;  /* 0x0000000000007918 */ /* 0x010fe20000000000 */
.L_x_14:
[----:B------:R-:W-:Y:S01]  /*0db0*/  VOTEU.ALL UP0, P1 ;  /* 0x0000000000ff7886 */ /* 0x000fe20000800000 */
[----:B--23--:R-:W-:Y:S01]  /*0dc0*/  UMOV UR12, 0x20 ;  /* 0x00000020000c7882 */ /* 0x00cfe20000000000 */
[----:B------:R-:W2:Y:S01]  /*0dd0*/  LDCU UR5, c[0x0][0x36c] ;  /* 0x00006d80ff0577ac */ /* 0x000ea20008000800 */
[----:B------:R-:W-:Y:S01]  /*0de0*/  NOP ;  /* 0x0000000000007918 */ /* 0x000fe20000000000 */
[----:B------:R-:W-:Y:S01]  /*0df0*/  LOP3.LUT R10, R72, 0x1f, RZ, 0xc0, !PT ;  /* 0x0000001f480a7812 */ /* 0x000fe200078ec0ff */
[----:B------:R-:W-:Y:S01]  /*0e00*/  @!UP0 UMOV UR4, 0x400 ;  /* 0x0000040000048882 */ /* 0x000fe20000000000 */
[----:B------:R-:W-:-:S04]  /*0e10*/  @!UP0 UIADD3 UR12, UPT, UPT, -UR12, 0x100000, URZ ;  /* 0x001000000c0c8890 */ /* 0x000fc8000fffe1ff */
[----:B------:R-:W-:Y:S02]  /*0e20*/  @!UP0 USHF.L.U32 UR13, UR12, 0xb, URZ ;  /* 0x0000000b0c0d8899 */ /* 0x000fe400080006ff */
[----:B------:R-:W-:Y:S02]  /*0e30*/  @!UP0 USHF.L.U32 UR12, UR12, 0x1, URZ ;  /* 0x000000010c0c8899 */ /* 0x000fe400080006ff */
[----:B------:R-:W-:Y:S01]  /*0e40*/  @!UP0 ULEA UR4, UR37, UR4, 0x18 ;  /* 0x0000000425048291 */ /* 0x000fe2000f8ec0ff */
[----:B------:R-:W-:Y:S01]  /*0e50*/  VOTEU.ALL UP0, P1 ;  /* 0x0000000000ff7886 */ /* 0x000fe20000800000 */
[----:B------:R-:W-:Y:S02]  /*0e60*/  UISETP.NE.AND UP4, UPT, UR10, URZ, UPT ;  /* 0x000000ff0a00728c */ /* 0x000fe4000bf85270 */
[----:B--2---:R-:W-:Y:S01]  /*0e70*/  UISETP.EQ.U32.AND UP2, UPT, UR5, 0x1, UPT ;  /* 0x000000010500788c */ /* 0x004fe2000bf42070 */
[----:B------:R-:W2:Y:S07]  /*0e80*/  FENCE.VIEW.ASYNC.S ;  /* 0x00000000000073c6 */ /* 0x000eae0000000000 */
[----:B--2---:R2:W3:Y:S01]  /*0e90*/  @!UP0 SYNCS.EXCH.64 URZ, [UR4+0x140], UR12 ;  /* 0x0001400c04ff85b2 */ /* 0x0044e20008000100 */
[----:B------:R-:W-:Y:S05]  /*0ea0*/  BRA.U !UP2, `(.L_x_15) ;  /* 0x000000010a087547 */ /* 0x000fea000b800000 */
[----:B-1-3--:R-:W-:Y:S01]  /*0eb0*/  UCGABAR_ARV ;  /* 0x00000000000079c7 */ /* 0x00afe20008000000 */
[----:B------:R-:W-:Y:S05]  /*0ec0*/  BRA `(.L_x_16) ;  /* 0x0000000000047947 */ /* 0x000fea0003800000 */
.L_x_15:
[----:B-1-3--:R-:W-:Y:S01]  /*0ed0*/  NOP ;  /* 0x0000000000007918 */ /* 0x00afe20000000000 */
.L_x_16:
[----:B------:R-:W1:Y:S01]  /*0ee0*/  S2R R11, SR_CTAID.X ;  /* 0x00000000000b7919 */ /* 0x000e620000002500 */
[----:B------:R-:W-:-:S05]  /*0ef0*/  CS2R.32 R60, SR_CgaSize ;  /* 0x00000000003c7805 */ /* 0x000fca0000008a00 */
[----:B------:R-:W-:-:S05]  /*0f00*/  IMAD R60, R60, -0xa0, RZ ;  /* 0xffffff603c3c7824 */ /* 0x000fca00078e02ff */
[----:B------:R-:W-:-:S14]  /*0f10*/  R2UR UR5, R60 ;  /* 0x000000003c0572ca */ /* 0x000fdc00000e0000 */
[----:B------:R-:W3:Y:S01]  /*0f20*/  LDCU UR5, c[0x0][UR5+0x2b0] ;  /* 0x00005600050577ac */ /* 0x000ee20008000800 */
[----:B------:R-:W-:-:S05]  /*0f30*/  CS2R.32 R0, SR_CgaSize ;  /* 0x0000000000007805 */ /* 0x000fca0000008a00 */
[----:B------:R-:W-:-:S06]  /*0f40*/  IMAD R0, R0, -0xa0, RZ ;  /* 0xffffff6000007824 */ /* 0x000fcc00078e02ff */
[----:B------:R-:W4:Y:S01]  /*0f50*/  LDC R0, c[0x0][R0+0x2a0] ;  /* 0x0000a80000007b82 */ /* 0x000f220000000800 */
[----:B------:R-:W-:Y:S01]  /*0f60*/  PRMT R8, RZ, 0x7610, R8 ;  /* 0x00007610ff087816 */ /* 0x000fe20000000008 */
[----:B------:R-:W3:Y:S01]  /*0f70*/  S2R R20, SR_CTAID.Y ;  /* 0x0000000000147919 */ /* 0x000ee20000002600 */
[----:B------:R-:W-:-:S05]  /*0f80*/  CS2R.32 R60, SR_CgaSize ;  /* 0x00000000003c7805 */ /* 0x000fca0000008a00 */
[----:B------:R-:W-:-:S05]  /*0f90*/  IMAD R60, R60, -0xa0, RZ ;  /* 0xffffff603c3c7824 */ /* 0x000fca00078e02ff */
[----:B--2---:R-:W-:-:S14]  /*0fa0*/  R2UR UR4, R60 ;  /* 0x000000003c0472ca */ /* 0x004fdc00000e0000 */
[----:B------:R-:W2:Y:S01]  /*0fb0*/  LDCU UR4, c[0x0][UR4+0x2b4] ;  /* 0x00005680040477ac */ /* 0x000ea20008000800 */
[----:B------:R-:W1:Y:S01]  /*0fc0*/  LDCU UR11, c[0x0][0xb30] ;  /* 0x00016600ff0b77ac */ /* 0x000e620008000800 */
[----:B------:R-:W3:Y:S01]  /*0fd0*/  LDC R9, c[0x0][0xb24] ;  /* 0x0002c900ff097b82 */ /* 0x000ee20000000800 */
[----:B------:R-:W-:Y:S02]  /*0fe0*/  UISETP.GT.U32.AND UP0, UPT, UR9, 0xffff, UPT ;  /* 0x0000ffff0900788c */ /* 0x000fe4000bf04070 */
[----:B------:R-:W-:Y:S02]  /*0ff0*/  USHF.L.U32 UR7, UR37, 0x9, URZ ;  /* 0x0000000925077899 */ /* 0x000fe400080006ff */
[----:B------:R-:W-:Y:S01]  /*1000*/  USEL UR12, UR9, 0xffff, !UP0 ;  /* 0x0000ffff090c7887 */ /* 0x000fe2000c000000 */
[----:B------:R-:W-:-:S05]  /*1010*/  CS2R.32 R58, SR_CgaSize ;  /* 0x00000000003a7805 */ /* 0x000fca0000008a00 */
[----:B------:R-:W-:-:S06]  /*1020*/  IMAD R58, R58, -0xa0, RZ ;  /* 0xffffff603a3a7824 */ /* 0x000fcc00078e02ff */
[----:B------:R-:W4:Y:S01]  /*1030*/  LDC R58, c[0x0][R58+0x2a4] ;  /* 0x0000a9003a3a7b82 */ /* 0x000f220000000800 */
[----:B------:R-:W-:Y:S02]  /*1040*/  ULOP3.LUT UR7, UR7, 0xc00, URZ, 0xc0, !UPT ;  /* 0x00000c0007077892 */ /* 0x000fe4000f8ec0ff */
[----:B------:R-:W-:Y:S02]  /*1050*/  ULOP3.LUT UR12, UR12, 0xffff, URZ, 0xc0, !UPT ;  /* 0x0000ffff0c0c7892 */ /* 0x000fe4000f8ec0ff */
[----:B------:R-:W-:-:S03]  /*1060*/  UISETP.NE.AND UP3, UPT, UR10, 0x2, UPT ;  /* 0x000000020a00788c */ /* 0x000fc6000bf65270 */
[----:B------:R-:W4:Y:S01]  /*1070*/  LDC R26, c[0x0][0xb24] ;  /* 0x0002c900ff1a7b82 */ /* 0x000f220000000800 */
[----:B-1----:R-:W-:Y:S01]  /*1080*/  UISETP.NE.AND UP0, UPT, UR11, 0x1, UPT ;  /* 0x000000010b00788c */ /* 0x002fe2000bf05270 */
[----:B------:R-:W-:Y:S01]  /*1090*/  I2FP.F32.U32 R60, R11 ;  /* 0x0000000b003c7245 */ /* 0x000fe20000201000 */
[----:B------:R-:W-:-:S05]  /*10a0*/  IMAD.MOV.U32 R21, RZ, RZ, R11 ;  /* 0x000000ffff157224 */ /* 0x000fca00078e000b */
[----:B------:R-:W1:Y:S01]  /*10b0*/  S2UR UR36, SR_CTAID.Z ;  /* 0x00000000002479c3 */ /* 0x000e620000002700 */
[----:B---3--:R-:W-:Y:S02]  /*10c0*/  ISETP.GE.AND P0, PT, R9, 0x1, PT ;  /* 0x000000010900780c */ /* 0x008fe40003f06270 */
[----:B------:R-:W-:Y:S01]  /*10d0*/  I2FP.F32.U32 R3, R20 ;  /* 0x0000001400037245 */ /* 0x000fe20000201000 */
[----:B------:R-:W-:Y:S01]  /*10e0*/  FMUL R60, R60, UR5 ;  /* 0x000000053c3c7c20 */ /* 0x000fe20008400000 */
[----:B------:R-:W-:-:S03]  /*10f0*/  USHF.R.U32.HI UR5, URZ, 0x6, UR7 ;  /* 0x00000006ff057899 */ /* 0x000fc60008011607 */
[----:B--2---:R-:W-:Y:S01]  /*1100*/  FMUL R3, R3, UR4 ;  /* 0x0000000403037c20 */ /* 0x004fe20008400000 */
[----:B------:R-:W-:Y:S01]  /*1110*/  UMOV UR4, 0x55 ;  /* 0x0000005500047882 */ /* 0x000fe20000000000 */
[----:B------:R-:W2:Y:S01]  /*1120*/  F2I.U32.TRUNC.NTZ R60, R60 ;  /* 0x0000003c003c7305 */ /* 0x000ea2000020f000 */
[----:B------:R-:W-:-:S07]  /*1130*/  USHF.L.U32 UR4, UR4, UR12, URZ ;  /* 0x0000000c04047299 */ /* 0x000fce00080006ff */
[----:B------:R-:W3:Y:S01]  /*1140*/  F2I.U32.TRUNC.NTZ R3, R3 ;  /* 0x0000000300037305 */ /* 0x000ee2000020f000 */
[----:B--2---:R-:W-:-:S04]  /*1150*/  IMAD.MOV R60, RZ, RZ, -R60 ;  /* 0x000000ffff3c7224 */ /* 0x004fc800078e0a3c */
[----:B----4-:R-:W-:Y:S01]  /*1160*/  IMAD R60, R0, R60, R11 ;  /* 0x0000003c003c7224 */ /* 0x010fe200078e020b */
[----:B------:R-:W-:Y:S02]  /*1170*/  PRMT R0, RZ, 0x7610, R0 ;  /* 0x00007610ff007816 */ /* 0x000fe40000000000 */
[----:B---3--:R-:W-:-:S05]  /*1180*/  IADD3 R3, PT, PT, -R3, RZ, RZ ;  /* 0x000000ff03037210 */ /* 0x008fca0007ffe1ff */
[----:B------:R-:W-:Y:S01]  /*1190*/  IMAD R58, R58, R3, R20 ;  /* 0x000000033a3a7224 */ /* 0x000fe200078e0214 */
[----:B-1----:R-:W-:Y:S06]  /*11a0*/  BRA.U UP4, `(.L_x_17) ;  /* 0x0000000104607547 */ /* 0x002fec000b800000 */
[----:B------:R-:W-:Y:S02]  /*11b0*/  ISETP.NE.AND P4, PT, R58, RZ, PT ;  /* 0x000000ff3a00720c */ /* 0x000fe40003f85270 */
[C---:B------:R-:W-:Y:S02]  /*11c0*/  LOP3.LUT R2, R60.reuse, 0x2, RZ, 0x3c, !PT ;  /* 0x000000023c027812 */ /* 0x040fe400078e3cff */
[C---:B------:R-:W-:Y:S02]  /*11d0*/  LOP3.LUT R0, R60.reuse, 0x4, RZ, 0x3c, !PT ;  /* 0x000000043c007812 */ /* 0x040fe400078e3cff */
[----:B------:R-:W-:Y:S02]  /*11e0*/  ISETP.GT.U32.AND P3, PT, R60, 0x1, P4 ;  /* 0x000000013c00780c */ /* 0x000fe40002764070 */
[----:B------:R-:W-:Y:S02]  /*11f0*/  ISETP.GT.U32.AND P2, PT, R2, 0x1, P4 ;  /* 0x000000010200780c */ /* 0x000fe40002744070 */
[----:B------:R-:W-:-:S02]  /*1200*/  ISETP.GT.U32.AND P1, PT, R0, 0x1, P4 ;  /* 0x000000010000780c */ /* 0x000fc40002724070 */
[----:B------:R-:W-:Y:S02]  /*1210*/  LOP3.LUT R4, R60, 0x6, RZ, 0x3c, !PT ;  /* 0x000000063c047812 */ /* 0x000fe400078e3cff */
[----:B------:R-:W-:Y:S02]  /*1220*/  SEL R2, RZ, 0x1, P3 ;  /* 0x00000001ff027807 */ /* 0x000fe40001800000 */
[----:B------:R-:W-:Y:S02]  /*1230*/  SEL R3, RZ, 0x2, P3 ;  /* 0x00000002ff037807 */ /* 0x000fe40001800000 */
[----:B------:R-:W-:Y:S02]  /*1240*/  SEL R0, RZ, 0x4, P2 ;  /* 0x00000004ff007807 */ /* 0x000fe40001000000 */
[----:B------:R-:W-:Y:S02]  /*1250*/  ISETP.GT.U32.AND P4, PT, R4, 0x1, P4 ;  /* 0x000000010400780c */ /* 0x000fe40002784070 */
[----:B------:R-:W-:-:S02]  /*1260*/  IADD3 R0, PT, PT, R0, R3, R2 ;  /* 0x0000000300007210 */ /* 0x000fc40007ffe002 */
[----:B------:R-:W-:Y:S02]  /*1270*/  SEL R4, RZ, 0x10, P1 ;  /* 0x00000010ff047807 */ /* 0x000fe40000800000 */
[----:B------:R-:W-:Y:S02]  /*1280*/  SEL R3, RZ, 0x8, P2 ;  /* 0x00000008ff037807 */ /* 0x000fe40001000000 */
[----:B------:R-:W-:Y:S02]  /*1290*/  SEL R2, RZ, 0x40, P4 ;  /* 0x00000040ff027807 */ /* 0x000fe40002000000 */
[----:B------:R-:W-:Y:S02]  /*12a0*/  SEL R5, RZ, 0x20, P1 ;  /* 0x00000020ff057807 */ /* 0x000fe40000800000 */
[----:B------:R-:W-:Y:S01]  /*12b0*/  IADD3 R4, PT, PT, R4, R0, R3 ;  /* 0x0000000004047210 */ /* 0x000fe20007ffe003 */
[----:B------:R-:W-:Y:S01]  /*12c0*/  IMAD.MOV.U32 R0, RZ, RZ, 0x3 ;  /* 0x00000003ff007424 */ /* 0x000fe200078e00ff */
[----:B------:R-:W-:-:S02]  /*12d0*/  LOP3.LUT R3, R60, 0xfffffffe, RZ, 0xc0, !PT ;  /* 0xfffffffe3c037812 */ /* 0x000fc400078ec0ff */
[----:B------:R-:W-:Y:S02]  /*12e0*/  IADD3 R5, PT, PT, R2, R4, R5 ;  /* 0x0000000402057210 */ /* 0x000fe40007ffe005 */
[----:B------:R-:W-:Y:S02]  /*12f0*/  SEL R2, RZ, 0x80, P4 ;  /* 0x00000080ff027807 */ /* 0x000fe40002000000 */
[----:B------:R-:W-:-:S03]  /*1300*/  SHF.L.U32 R0, R0, R3, RZ ;  /* 0x0000000300007219 */ /* 0x000fc600000006ff */
[----:B------:R-:W-:-:S05]  /*1310*/  IMAD.IADD R2, R5, 0x1, R2 ;  /* 0x0000000105027824 */ /* 0x000fca00078e0202 */
[----:B------:R-:W-:Y:S02]  /*1320*/  PRMT R8, R2, 0x7610, R8 ;  /* 0x0000761002087816 */ /* 0x000fe40000000008 */
.L_x_17:
[----:B------:R-:W-:Y:S05]  /*1330*/  @!P0 BRA `(.L_x_18) ;  /* 0x0000000000b88947 */ /* 0x000fea0003800000 */
[----:B------:R-:W1:Y:S01]  /*1340*/  LDC.64 R4, c[0x0][0xb18] ;  /* 0x0002c600ff047b82 */ /* 0x000e620000000a00 */
[----:B------:R-:W-:-:S07]  /*1350*/  ISETP.NE.AND P0, PT, R9, 0x1, PT ;  /* 0x000000010900780c */ /* 0x000fce0003f05270 */
[----:B------:R-:W2:Y:S08]  /*1360*/  LDC R14, c[0x0][0xb0c] ;  /* 0x0002c300ff0e7b82 */ /* 0x000eb00000000800 */
[----:B------:R-:W3:Y:S08]  /*1370*/  LDC R13, c[0x0][0x370] ;  /* 0x0000dc00ff0d7b82 */ /* 0x000ef00000000800 */
[----:B------:R-:W4:Y:S01]  /*1380*/  LDC R16, c[0x0][0x374] ;  /* 0x0000dd00ff107b82 */ /* 0x000f220000000800 */
[----:B-1----:R-:W-:-:S07]  /*1390*/  ISETP.NE.AND P1, PT, R4, 0x1, PT ;  /* 0x000000010400780c */ /* 0x002fce0003f25270 */
[----:B------:R-:W3:Y:S01]  /*13a0*/  LDC.64 R6, c[0x0][0xb10] ;  /* 0x0002c400ff067b82 */ /* 0x000ee20000000a00 */
[----:B--2---:R-:W-:-:S07]  /*13b0*/  ISETP.NE.AND P2, PT, R14, 0x1, PT ;  /* 0x000000010e00780c */ /* 0x004fce0003f45270 */
[----:B------:R-:W1:Y:S08]  /*13c0*/  LDC R12, c[0x0][0xb20] ;  /* 0x0002c800ff0c7b82 */ /* 0x000e700000000800 */
[----:B------:R-:W2:Y:S01]  /*13d0*/  LDC.64 R2, c[0x0][0xb28] ;  /* 0x0002ca00ff027b82 */ /* 0x000ea20000000a00 */
[----:B----4-:R-:W-:-:S04]  /*13e0*/  IMAD.HI.U32 R15, R16, R5, RZ ;  /* 0x00000005100f7227 */ /* 0x010fc800078e00ff */
[----:B------:R-:W-:-:S04]  /*13f0*/  IMAD.HI.U32 R5, R20, R5, RZ ;  /* 0x0000000514057227 */ /* 0x000fc800078e00ff */
[----:B---3--:R-:W-:-:S04]  /*1400*/  IMAD.HI.U32 R18, R13, R6, RZ ;  /* 0x000000060d127227 */ /* 0x008fc800078e00ff */
[C---:B------:R-:W-:Y:S01]  /*1410*/  IMAD.HI.U32 R22, R11.reuse, R6, RZ ;  /* 0x000000060b167227 */ /* 0x040fe200078e00ff */
[-C--:B------:R-:W-:Y:S02]  /*1420*/  @P2 SHF.R.U32.HI R13, RZ, R7.reuse, R18 ;  /* 0x00000007ff0d2219 */ /* 0x080fe40000011612 */
[-C--:B-1----:R-:W-:Y:S02]  /*1430*/  @P1 SHF.R.U32.HI R16, RZ, R12.reuse, R15 ;  /* 0x0000000cff101219 */ /* 0x082fe4000001160f */
[----:B------:R-:W-:Y:S02]  /*1440*/  SHF.R.U32.HI R5, RZ, R12, R5 ;  /* 0x0000000cff057219 */ /* 0x000fe40000011605 */
[----:B------:R-:W-:Y:S02]  /*1450*/  SHF.R.U32.HI R22, RZ, R7, R22 ;  /* 0x00000007ff167219 */ /* 0x000fe40000011616 */
[----:B------:R-:W-:Y:S01]  /*1460*/  SEL R5, R20, R5, !P1 ;  /* 0x0000000514057207 */ /* 0x000fe20004800000 */
[----:B--2---:R-:W-:Y:S01]  /*1470*/  IMAD.HI.U32 R18, R16, R2, RZ ;  /* 0x0000000210127227 */ /* 0x004fe200078e00ff */
[----:B------:R-:W-:-:S02]  /*1480*/  SEL R21, R11, R22, !P2 ;  /* 0x000000160b157207 */ /* 0x000fc40005000000 */
[----:B------:R-:W-:Y:S01]  /*1490*/  IADD3 R7, PT, PT, -R5, RZ, RZ ;  /* 0x000000ff05077210 */ /* 0x000fe20007ffe1ff */
[----:B------:R-:W-:Y:S01]  /*14a0*/  IMAD.HI.U32 R6, R13, R2, RZ ;  /* 0x000000020d067227 */ /* 0x000fe200078e00ff */
[----:B------:R-:W-:-:S03]  /*14b0*/  @P0 SHF.R.U32.HI R16, RZ, R3, R18 ;  /* 0x00000003ff100219 */ /* 0x000fc60000011612 */
[----:B------:R-:W-:Y:S01]  /*14c0*/  IMAD R7, R4, R7, R20 ;  /* 0x0000000704077224 */ /* 0x000fe200078e0214 */
[----:B------:R-:W-:Y:S01]  /*14d0*/  @P0 SHF.R.U32.HI R13, RZ, R3, R6 ;  /* 0x00000003ff0d0219 */ /* 0x000fe20000011606 */
[----:B------:R-:W-:-:S04]  /*14e0*/  IMAD R16, R16, R9, RZ ;  /* 0x0000000910107224 */ /* 0x000fc800078e02ff */
[----:B------:R-:W-:Y:S01]  /*14f0*/  IMAD R6, R13, R9, RZ ;  /* 0x000000090d067224 */ /* 0x000fe200078e02ff */
[----:B------:R-:W-:-:S04]  /*1500*/  ISETP.GE.AND P1, PT, R5, R16, PT ;  /* 0x000000100500720c */ /* 0x000fc80003f26270 */
[----:B------:R-:W-:Y:S01]  /*1510*/  ISETP.GE.OR P1, PT, R21, R6, P1 ;  /* 0x000000061500720c */ /* 0x000fe20000f26670 */
[----:B------:R-:W-:-:S05]  /*1520*/  IMAD.HI.U32 R6, R5, R2, RZ ;  /* 0x0000000205067227 */ /* 0x000fca00078e00ff */
[----:B------:R-:W-:-:S04]  /*1530*/  SHF.R.U32.HI R6, RZ, R3, R6 ;  /* 0x00000003ff067219 */ /* 0x000fc80000011606 */
[----:B------:R-:W-:-:S03]  /*1540*/  SEL R6, R5, R6, !P0 ;  /* 0x0000000605067207 */ /* 0x000fc60004000000 */
[----:B------:R-:W-:Y:S01]  /*1550*/  @!P1 IMAD.HI.U32 R12, R21, R2, RZ ;  /* 0x00000002150c9227 */ /* 0x000fe200078e00ff */
[----:B------:R-:W-:-:S04]  /*1560*/  IADD3 R2, PT, PT, -R6, RZ, RZ ;  /* 0x000000ff06027210 */ /* 0x000fc80007ffe1ff */
[----:B------:R-:W-:Y:S01]  /*1570*/  @!P1 SHF.R.U32.HI R12, RZ, R3, R12 ;  /* 0x00000003ff0c9219 */ /* 0x000fe2000001160c */
[----:B------:R-:W-:-:S03]  /*1580*/  IMAD R2, R9, R2, R5 ;  /* 0x0000000209027224 */ /* 0x000fc600078e0205 */
[----:B------:R-:W-:-:S05]  /*1590*/  @!P1 SEL R3, R21, R12, !P0 ;  /* 0x0000000c15039207 */ /* 0x000fca0004000000 */
[--C-:B------:R-:W-:Y:S02]  /*15a0*/  @!P1 IMAD.IADD R6, R6, 0x1, -R3.reuse ;  /* 0x0000000106069824 */ /* 0x100fe400078e0a03 */
[----:B------:R-:W-:Y:S01]  /*15b0*/  @!P1 IMAD R3, R2, R13, R3 ;  /* 0x0000000d02039224 */ /* 0x000fe200078e0203 */
[----:B------:R-:W-:Y:S01]  /*15c0*/  IADD3 R2, PT, PT, -R21, RZ, RZ ;  /* 0x000000ff15027210 */ /* 0x000fe20007ffe1ff */
[----:B------:R-:W-:Y:S02]  /*15d0*/  @!P1 IMAD R5, R6, R9, R21 ;  /* 0x0000000906059224 */ /* 0x000fe400078e0215 */
[----:B------:R-:W-:Y:S02]  /*15e0*/  @!P1 IMAD.MOV.U32 R21, RZ, RZ, R3 ;  /* 0x000000ffff159224 */ /* 0x000fe400078e0003 */
[----:B------:R-:W-:Y:S02]  /*15f0*/  IMAD R2, R14, R2, R11 ;  /* 0x000000020e027224 */ /* 0x000fe400078e020b */
[----:B------:R-:W-:-:S02]  /*1600*/  IMAD R20, R5, R4, R7 ;  /* 0x0000000405147224 */ /* 0x000fc400078e0207 */
[----:B------:R-:W-:Y:S02]  /*1610*/  IMAD R21, R21, R14, R2 ;  /* 0x0000000e15157224 */ /* 0x000fe400078e0202 */
.L_x_18:
[----:B------:R-:W-:Y:S05]  /*1620*/  BRA.U UP0, `(.L_x_19) ;  /* 0x0000000100407547 */ /* 0x000fea000b800000 */
[----:B------:R-:W1:Y:S08]  /*1630*/  LDC.64 R4, c[0x0][0xb10] ;  /* 0x0002c400ff047b82 */ /* 0x000e700000000a00 */
[----:B------:R-:W2:Y:S08]  /*1640*/  LDC.64 R2, c[0x0][0xb18] ;  /* 0x0002c600ff027b82 */ /* 0x000eb00000000a00 */
[----:B------:R-:W3:Y:S08]  /*1650*/  LDC R6, c[0x0][0xb20] ;  /* 0x0002c800ff067b82 */ /* 0x000ef00000000800 */
[----:B------:R-:W4:Y:S01]  /*1660*/  LDC R12, c[0x0][0xb0c] ;  /* 0x0002c300ff0c7b82 */ /* 0x000f220000000800 */
[----:B-1----:R-:W-:-:S05]  /*1670*/  IMAD.HI.U32 R4, R21, R4, RZ ;  /* 0x0000000415047227 */ /* 0x002fca00078e00ff */
[----:B------:R-:W-:Y:S01]  /*1680*/  SHF.R.U32.HI R4, RZ, R5, R4 ;  /* 0x00000005ff047219 */ /* 0x000fe20000011604 */
[----:B--2---:R-:W-:Y:S01]  /*1690*/  IMAD.HI.U32 R3, R20, R3, RZ ;  /* 0x0000000314037227 */ /* 0x004fe200078e00ff */
[----:B------:R-:W-:-:S04]  /*16a0*/  ISETP.NE.AND P0, PT, R2, 0x1, PT ;  /* 0x000000010200780c */ /* 0x000fc80003f05270 */
[----:B---3--:R-:W-:-:S04]  /*16b0*/  SHF.R.U32.HI R3, RZ, R6, R3 ;  /* 0x00000006ff037219 */ /* 0x008fc80000011603 */
[----:B------:R-:W-:Y:S02]  /*16c0*/  SEL R3, R20, R3, !P0 ;  /* 0x0000000314037207 */ /* 0x000fe40004000000 */
[----:B----4-:R-:W-:-:S04]  /*16d0*/  ISETP.NE.AND P1, PT, R12, 0x1, PT ;  /* 0x000000010c00780c */ /* 0x010fc80003f25270 */
[----:B------:R-:W-:-:S05]  /*16e0*/  SEL R6, R21, R4, !P1 ;  /* 0x0000000415067207 */ /* 0x000fca0004800000 */
[----:B------:R-:W-:Y:S02]  /*16f0*/  IMAD.IADD R4, R3, 0x1, -R6 ;  /* 0x0000000103047824 */ /* 0x000fe400078e0a06 */
[----:B------:R-:W-:Y:S02]  /*1700*/  IMAD.IADD R3, R6, 0x1, -R3 ;  /* 0x0000000106037824 */ /* 0x000fe400078e0a03 */
[----:B------:R-:W-:Y:S02]  /*1710*/  IMAD R21, R4, R12, R21 ;  /* 0x0000000c04157224 */ /* 0x000fe400078e0215 */
[----:B------:R-:W-:Y:S02]  /*1720*/  IMAD R20, R3, R2, R20 ;  /* 0x0000000203147224 */ /* 0x000fe400078e0214 */
.L_x_19:
[----:B------:R-:W-:Y:S05]  /*1730*/  BRA.U !UP2, `(.L_x_20) ;  /* 0x000000010a0c7547 */ /* 0x000fea000b800000 */
[----:B------:R-:W-:Y:S01]  /*1740*/  UCGABAR_WAIT ;  /* 0x0000000000007dc7 */ /* 0x000fe20008000000 */
[----:B------:R-:W-:Y:S01]  /*1750*/  CCTL.IVALL ;  /* 0x00000000ff00798f */ /* 0x000fe20002000000 */
[----:B------:R-:W-:Y:S05]  /*1760*/  BRA `(.L_x_21) ;  /* 0x0000000000047947 */ /* 0x000fea0003800000 */
.L_x_20:
[----:B------:R-:W-:Y:S06]  /*1770*/  BAR.SYNC.DEFER_BLOCKING 0x0 ;  /* 0x0000000000007b1d */ /* 0x000fec0000010000 */
.L_x_21:
[----:B------:R-:W-:Y:S05]  /*1780*/  BRA.U UP3, `(.L_x_22) ;  /* 0x0000001503307547 */ /* 0x000fea000b800000 */
[----:B------:R-:W1:Y:S01]  /*1790*/  LDCU UR13, c[0x0][0x38c] ;  /* 0x00007180ff0d77ac */ /* 0x000e620008000800 */
[----:B------:R-:W2:Y:S01]  /*17a0*/  LDC R9, c[0x0][0x370] ;  /* 0x0000dc00ff097b82 */ /* 0x000ea20000000800 */
[----:B------:R-:W-:Y:S01]  /*17b0*/  IMAD.SHL.U32 R16, R11, 0x40, RZ ;  /* 0x000000400b107824 */ /* 0x000fe200078e00ff */
[----:B------:R-:W-:Y:S01]  /*17c0*/  PLOP3.LUT P1, PT, PT, PT, UP5, 0x80, 0x8 ;  /* 0x000000000008781c */ /* 0x000fe20003f2f058 */
[----:B------:R-:W-:Y:S01]  /*17d0*/  HFMA2 R12, -RZ, RZ, 0, 0 ;  /* 0x00000000ff0c7431 */ /* 0x000fe200000001ff */
[----:B------:R-:W-:Y:S01]  /*17e0*/  UISETP.NE.AND UP1, UPT, UR10, URZ, UPT ;  /* 0x000000ff0a00728c */ /* 0x000fe2000bf25270 */
[----:B------:R-:W-:Y:S01]  /*17f0*/  ISETP.NE.AND P4, PT, R10, RZ, P5 ;  /* 0x000000ff0a00720c */ /* 0x000fe20002f85270 */
[----:B------:R-:W-:Y:S01]  /*1800*/  IMAD.MOV.U32 R15, RZ, RZ, 0x1 ;  /* 0x00000001ff0f7424 */ /* 0x000fe200078e00ff */
[----:B------:R-:W-:Y:S01]  /*1810*/  PLOP3.LUT P1, PT, P1, PT, PT, 0x8, 0x80 ;  /* 0x000000000080781c */ /* 0x000fe20000f2e170 */
[----:B------:R-:W3:Y:S01]  /*1820*/  LDC R0, c[0x0][0x374] ;  /* 0x0000dd00ff007b82 */ /* 0x000ee20000000800 */
[----:B------:R-:W-:Y:S01]  /*1830*/  IMAD.MOV.U32 R14, RZ, RZ, RZ ;  /* 0x000000ffff0e7224 */ /* 0x000fe200078e00ff */
[----:B------:R-:W-:Y:S01]  /*1840*/  MOV R8, 0x1 ;  /* 0x0000000100087802 */ /* 0x000fe20000000f00 */
[----:B------:R-:W-:Y:S01]  /*1850*/  IMAD.MOV.U32 R10, RZ, RZ, RZ ;  /* 0x000000ffff0a7224 */ /* 0x000fe200078e00ff */
[----:B------:R-:W-:Y:S01]  /*1860*/  LOP3.LUT R16, R16, 0x40, RZ, 0xc0, !PT ;  /* 0x0000004010107812 */ /* 0x000fe200078ec0ff */
[----:B------:R-:W4:Y:S01]  /*1870*/  LDCU.64 UR22, c[0x0][0x348] ;  /* 0x00006900ff1677ac */ /* 0x000f220008000a00 */
[----:B-1----:R-:W-:-:S02]  /*1880*/  UIADD3 UR8, UPT, UPT, UR13, 0x3f, URZ ;  /* 0x0000003f0d087890 */ /* 0x002fc4000fffe0ff */
[----:B------:R-:W-:Y:S02]  /*1890*/  USEL UR25, UR6, 0x2, UP1 ;  /* 0x0000000206197887 */ /* 0x000fe40008800000 */
[----:B------:R-:W-:Y:S01]  /*18a0*/  USHF.R.S32.HI UR15, URZ, 0x1f, UR8 ;  /* 0x0000001fff0f7899 */ /* 0x000fe20008011408 */
[----:B------:R-:W-:-:S03]  /*18b0*/  UMOV UR26, URZ ;  /* 0x000000ff001a7c82 */ /* 0x000fc60008000000 */
[----:B------:R-:W-:Y:S02]  /*18c0*/  ULEA.HI UR15, UR15, UR8, URZ, 0x6 ;  /* 0x000000080f0f7291 */ /* 0x000fe4000f8f30ff */
[----:B------:R-:W-:Y:S02]  /*18d0*/  UIADD3 UR8, UPT, UPT, UR13, -0x1, URZ ;  /* 0xffffffff0d087890 */ /* 0x000fe4000fffe0ff */
[----:B------:R-:W-:Y:S02]  /*18e0*/  USHF.R.S32.HI UR15, URZ, 0x6, UR15 ;  /* 0x00000006ff0f7899 */ /* 0x000fe4000801140f */
[----:B------:R-:W-:Y:S02]  /*18f0*/  UISETP.GE.U32.AND UP2, UPT, UR8, -0x7f, UPT ;  /* 0xffffff810800788c */ /* 0x000fe4000bf46070 */
[----:B------:R-:W-:Y:S02]  /*1900*/  UISETP.LT.U32.AND UP0, UPT, UR15, 0x7, UPT ;  /* 0x000000070f00788c */ /* 0x000fe4000bf01070 */
[----:B------:R-:W-:-:S02]  /*1910*/  UIADD3 UR13, UPT, UPT, UR13, 0x7e, URZ ;  /* 0x0000007e0d0d7890 */ /* 0x000fc4000fffe0ff */
[----:B------:R-:W-:-:S04]  /*1920*/  USEL UR14, UR15, 0x7, UP0 ;  /* 0x000000070f0e7887 */ /* 0x000fc80008000000 */
[----:B------:R-:W-:Y:S02]  /*1930*/  UIADD3 UR24, UPT, UPT, UR14, -0x1, URZ ;  /* 0xffffffff0e187890 */ /* 0x000fe4000fffe0ff */
[----:B------:R-:W-:Y:S02]  /*1940*/  @UP2 UIADD3 UR24, UPT, UPT, UR14, URZ, URZ ;  /* 0x000000ff0e182290 */ /* 0x000fe4000fffe0ff */
[----:B------:R-:W-:Y:S02]  /*1950*/  UIADD3 UR27, UPT, UPT, UR15, -UR14, URZ ;  /* 0x8000000e0f1b7290 */ /* 0x000fe4000fffe0ff */
[----:B------:R-:W-:Y:S02]  /*1960*/  UIADD3 UR21, UPT, UPT, UR24, 0x1, URZ ;  /* 0x0000000118157890 */ /* 0x000fe4000fffe0ff */
[----:B--2-4-:R-:W-:-:S12]  /*1970*/  UIADD3 UR24, UPT, UPT, -UR24, URZ, URZ ;  /* 0x000000ff18187290 */ /* 0x014fd8000fffe1ff */
.L_x_42:
[----:B------:R-:W-:Y:S01]  /*1980*/  UISETP.NE.AND UP0, UPT, UR37, URZ, UPT ;  /* 0x000000ff2500728c */ /* 0x000fe2000bf05270 */
[----:B------:R-:W1:Y:S08]  /*1990*/  S2UR UR37, SR_CgaCtaId ;  /* 0x00000000002579c3 */ /* 0x000e700000008800 */
[----:B------:R-:W-:Y:S05]  /*19a0*/  BRA.U UP0, `(.L_x_23) ;  /* 0x0000000100347547 */ /* 0x000fea000b800000 */
[----:B------:R-:W2:Y:S01]  /*19b0*/  S2R R2, SR_CgaCtaId ;  /* 0x0000000000027919 */ /* 0x000ea20000008800 */
[----:B------:R-:W-:-:S04]  /*19c0*/  MOV R3, 0x400 ;  /* 0x0000040000037802 */ /* 0x000fc80000000f00 */
[----:B--2---:R-:W-:Y:S02]  /*19d0*/  LEA R3, R2, R3, 0x18 ;  /* 0x0000000302037211 */ /* 0x004fe400078ec0ff */
[----:B------:R-:W-:-:S03]  /*19e0*/  SHF.L.U32 R2, R8, 0x1f, RZ ;  /* 0x0000001f08027819 */ /* 0x000fc600000006ff */
[----:B------:R-:W-:-:S04]  /*19f0*/  IMAD R3, R10, 0x8, R3 ;  /* 0x000000080a037824 */ /* 0x000fc800078e0203 */
[----:B------:R-:W2:Y:S02]  /*1a00*/  SYNCS.PHASECHK.TRANS64.TRYWAIT P0, [R3+URZ+0x130], R2 ;  /* 0x00013002030075a7 */ /* 0x000ea400080011ff */
[----:B--2---:R-:W-:Y:S05]  /*1a10*/  @!P0 BRA `(.L_x_24) ;  /* 0x0000007000848947 */ /* 0x004fea0003800000 */
.L_x_152:
[----:B------:R-:W-:Y:S01]  /*1a20*/  VIADD R10, R10, 0x1 ;  /* 0x000000010a0a7836 */ /* 0x000fe20000000000 */
[----:B------:R2:W-:Y:S04]  /*1a30*/  SYNCS.ARRIVE.TRANS64.A1T0 RZ, [R3+URZ+0x120], RZ ;  /* 0x000120ff03ff79a7 */ /* 0x0005e800081000ff */
[----:B------:R-:W-:-:S04]  /*1a40*/  ISETP.NE.AND P0, PT, R10, 0x2, PT ;  /* 0x000000020a00780c */ /* 0x000fc80003f05270 */
[----:B------:R-:W-:Y:S02]  /*1a50*/  SEL R10, R10, RZ, P0 ;  /* 0x000000ff0a0a7207 */ /* 0x000fe40000000000 */
[----:B--2---:R-:W-:-:S04]  /*1a60*/  SEL R3, RZ, 0x1, P0 ;  /* 0x00000001ff037807 */ /* 0x004fc80000000000 */
[----:B------:R-:W-:-:S07]  /*1a70*/  LOP3.LUT R8, R8, R3, RZ, 0x3c, !PT ;  /* 0x0000000308087212 */ /* 0x000fce00078e3cff */
.L_x_23:
[----:B------:R-:W-:Y:S01]  /*1a80*/  UMOV UR6, 0x400 ;  /* 0x0000040000067882 */ /* 0x000fe20000000000 */
[----:B------:R-:W-:Y:S01]  /*1a90*/  LEA.HI R3, R21, R21, RZ, 0x1 ;  /* 0x0000001515037211 */ /* 0x000fe200078f08ff */
[----:B-1----:R-:W-:Y:S01]  /*1aa0*/  ULEA UR6, UR37, UR6, 0x18 ;  /* 0x0000000625067291 */ /* 0x002fe2000f8ec0ff */
[----:B------:R-:W-:Y:S01]  /*1ab0*/  SHF.L.U32 R2, R15, 0x1f, RZ ;  /* 0x0000001f0f027819 */ /* 0x000fe200000006ff */
[----:B------:R-:W-:Y:S01]  /*1ac0*/  UISETP.GE.U32.AND UP0, UPT, UR13, 0x7f, UPT ;  /* 0x0000007f0d00788c */ /* 0x000fe2000bf06070 */
[C---:B------:R-:W-:Y:S01]  /*1ad0*/  R2UR UR9, R16.reuse ;  /* 0x00000000100972ca */ /* 0x040fe200000e0000 */
[----:B------:R-:W-:Y:S01]  /*1ae0*/  ULEA UR8, UR26, UR6, 0x3 ;  /* 0x000000061a087291 */ /* 0x000fe2000f8e18ff */
[----:B------:R-:W-:Y:S01]  /*1af0*/  IMAD.SHL.U32 R3, R3, 0x40, RZ ;  /* 0x0000004003037824 */ /* 0x000fe200078e00ff */
[----:B------:R-:W-:Y:S01]  /*1b00*/  R2UR UR10, R16 ;  /* 0x00000000100a72ca */ /* 0x000fe200000e0000 */
[----:B------:R-:W-:-:S03]  /*1b10*/  UMOV UR28, URZ ;  /* 0x000000ff001c7c82 */ /* 0x000fc60008000000 */
[----:B------:R-:W-:-:S03]  /*1b20*/  R2UR UR35, R3 ;  /* 0x00000000032372ca */ /* 0x000fc600000e0000 */
[----:B------:R1:W2:Y:S01]  /*1b30*/  SYNCS.PHASECHK.TRANS64.TRYWAIT P0, [UR8+0x38], R2 ;  /* 0x00003802ff0075a7 */ /* 0x0002a20008001108 */
[----:B------:R-:W-:-:S09]  /*1b40*/  R2UR UR8, R20 ;  /* 0x00000000140872ca */ /* 0x000fd200000e0000 */
[----:B------:R-:W-:-:S04]  /*1b50*/  ULOP3.LUT UR35, UR9, 0xffffff80, UR35, 0xf8, !UPT ;  /* 0xffffff8009237892 */ /* 0x000fc8000f8ef823 */
[----:B------:R-:W-:Y:S01]  /*1b60*/  ULEA UR10, UR8, UR10, 0x7 ;  /* 0x0000000a080a7291 */ /* 0x000fe2000f8e38ff */
[----:B------:R-:W-:Y:S11]  /*1b70*/  BRA.U !UP0, `(.L_x_25) ;  /* 0x0000000108cc7547 */ /* 0x000ff6000b800000 */
[----:B------:R-:W-:Y:S01]  /*1b80*/  UMOV UR16, UR24 ;  /* 0x0000001800107c82 */ /* 0x000fe20008000000 */
[----:B------:R-:W-:Y:S01]  /*1b90*/  UMOV UR20, UR26 ;  /* 0x0000001a00147c82 */ /* 0x000fe20008000000 */
[----:B------:R-:W-:Y:S01]  /*1ba0*/  UMOV UR34, URZ ;  /* 0x000000ff00227c82 */ /* 0x000fe20008000000 */
[----:B------:R-:W-:-:S05]  /*1bb0*/  UMOV UR11, UR5 ;  /* 0x00000005000b7c82 */ /* 0x000fca0008000000 */
.L_x_31:
[----:B------:R-:W-:Y:S01]  /*1bc0*/  ULEA UR33, UR20, UR6, 0x3 ;  /* 0x0000000614217291 */ /* 0x000fe2000f8e18ff */
[----:B------:R-:W-:Y:S01]  /*1bd0*/  @P5 MOV R3, 0x8000 ;  /* 0x0000800000035802 */ /* 0x000fe20000000f00 */
[----:B-12-4-:R-:W-:Y:S10]  /*1be0*/  @P0 BRA `(.L_x_26) ;  /* 0x00000000000c0947 */ /* 0x016ff40003800000 */
[----:B------:R-:W-:-:S04]  /*1bf0*/  SHF.L.U32 R5, R15, 0x1f, RZ ;  /* 0x0000001f0f057819 */ /* 0x000fc800000006ff */
[----:B------:R-:W2:Y:S02]  /*1c00*/  SYNCS.PHASECHK.TRANS64.TRYWAIT P0, [UR33+0x38], R5 ;  /* 0x00003805ff0075a7 */ /* 0x000ea40008001121 */
[----:B--2---:R-:W-:Y:S05]  /*1c10*/  @!P0 BRA `(.L_x_27) ;  /* 0x0000007000188947 */ /* 0x004fea0003800000 */
.L_x_26:
[----:B------:R2:W-:Y:S01]  /*1c20*/  @P5 SYNCS.ARRIVE.TRANS64 RZ, [UR33], R3 ;  /* 0x00000003ffff59a7 */ /* 0x0005e20008000021 */
[----:B------:R-:W-:Y:S02]  /*1c30*/  ULOP3.LUT UR8, UR25, 0x2, URZ, 0xfc, !UPT ;  /* 0x0000000219087892 */ /* 0x000fe4000f8efcff */
[----:B------:R-:W-:Y:S02]  /*1c40*/  UIADD3 UR16, UPT, UPT, UR16, 0x1, URZ ;  /* 0x0000000110107890 */ /* 0x000fe4000fffe0ff */
[----:B------:R-:W-:Y:S02]  /*1c50*/  UISETP.NE.AND UP0, UPT, UR8, 0x2, UPT ;  /* 0x000000020800788c */ /* 0x000fe4000bf05270 */
[----:B------:R-:W-:-:S07]  /*1c60*/  UISETP.NE.AND UP2, UPT, UR16, 0x1, UPT ;  /* 0x000000011000788c */ /* 0x000fce000bf45270 */
[----:B------:R-:W-:Y:S05]  /*1c70*/  BRA.U UP0, `(.L_x_28) ;  /* 0x0000000100047547 */ /* 0x000fea000b800000 */
[----:B------:R-:W-:Y:S05]  /*1c80*/  BPT.TRAP 0x1 ;  /* 0x000000040000795c */ /* 0x000fea0000300000 */
.L_x_28:
[----:B------:R-:W-:Y:S04]  /*1c90*/  BSSY.RECONVERGENT B0, `(.L_x_29) ;  /* 0x0000003000007945 */ /* 0x000fe80003800200 */
[----:B------:R-:W-:Y:S05]  /*1ca0*/  @!P4 BRA `(.L_x_30) ;  /* 0x000000000004c947 */ /* 0x000fea0003800000 */
[----:B------:R-:W-:Y:S05]  /*1cb0*/  BPT.TRAP 0x1 ;  /* 0x000000040000795c */ /* 0x000fea0000300000 */
.L_x_30:
[----:B------:R-:W-:Y:S05]  /*1cc0*/  BSYNC.RECONVERGENT B0 ;  /* 0x0000000000007941 */ /* 0x000fea0003800200 */
.L_x_29:
[----:B------:R-:W-:Y:S02]  /*1cd0*/  UIADD3 UR26, UPT, UPT, UR20, 0x1, URZ ;  /* 0x00000001141a7890 */ /* 0x000fe4000fffe0ff */
[----:B------:R-:W-:Y:S02]  /*1ce0*/  ULEA UR32, UR20, UR6, 0xd ;  /* 0x0000000614207291 */ /* 0x000fe4000f8e68ff */
[----:B------:R-:W-:Y:S02]  /*1cf0*/  UISETP.NE.AND UP0, UPT, UR26, 0x7, UPT ;  /* 0x000000071a00788c */ /* 0x000fe4000bf05270 */
[----:B------:R-:W-:Y:S02]  /*1d00*/  UIADD3 UR38, UP1, UPT, UR22, 0x80, URZ ;  /* 0x0000008016267890 */ /* 0x000fe4000ff3e0ff */
[----:B------:R-:W-:Y:S02]  /*1d10*/  USEL UR9, URZ, 0x1, UP0 ;  /* 0x00000001ff097887 */ /* 0x000fe40008000000 */
[----:B------:R-:W-:-:S02]  /*1d20*/  USEL UR26, UR26, URZ, UP0 ;  /* 0x000000ff1a1a7287 */ /* 0x000fc40008000000 */
[----:B------:R-:W-:Y:S02]  /*1d30*/  UIADD3 UR30, UP0, UPT, UR22, 0x180, URZ ;  /* 0x00000180161e7890 */ /* 0x000fe4000ff1e0ff */
[----:B------:R-:W-:Y:S01]  /*1d40*/  ULEA UR8, UR26, UR6, 0x3 ;  /* 0x000000061a087291 */ /* 0x000fe2000f8e18ff */
[----:B------:R-:W-:Y:S01]  /*1d50*/  LOP3.LUT R15, R15, UR9, RZ, 0x3c, !PT ;  /* 0x000000090f0f7c12 */ /* 0x000fe2000f8e3cff */
[----:B------:R-:W-:Y:S02]  /*1d60*/  ULOP3.LUT UR33, UR33, 0xfefffff8, URZ, 0xc0, !UPT ;  /* 0xfefffff821217892 */ /* 0x000fe4000f8ec0ff */
[----:B------:R-:W-:Y:S01]  /*1d70*/  UIADD3.X UR39, UPT, UPT, URZ, UR23, URZ, UP1, !UPT ;  /* 0x00000017ff277290 */ /* 0x000fe20008ffe4ff */
[----:B-1----:R-:W-:Y:S01]  /*1d80*/  SHF.L.U32 R2, R15, 0x1f, RZ ;  /* 0x0000001f0f027819 */ /* 0x002fe200000006ff */
[----:B------:R-:W-:Y:S02]  /*1d90*/  UIADD3 UR32, UPT, UPT, UR32, 0x4300, URZ ;  /* 0x0000430020207890 */ /* 0x000fe4000fffe0ff */
[----:B------:R-:W-:Y:S01]  /*1da0*/  UIADD3.X UR31, UPT, UPT, URZ, UR23, URZ, UP0, !UPT ;  /* 0x00000017ff1f7290 */ /* 0x000fe200087fe4ff */
[----:B------:R4:W1:Y:S01]  /*1db0*/  SYNCS.PHASECHK.TRANS64.TRYWAIT P0, [UR8+0x38], R2 ;  /* 0x00003802ff0075a7 */ /* 0x0008620008001108 */
[----:B------:R-:W-:-:S02]  /*1dc0*/  ULEA UR8, UR20, UR7, 0xc ;  /* 0x0000000714087291 */ /* 0x000fc4000f8e60ff */
[----:B------:R-:W-:Y:S02]  /*1dd0*/  UPRMT UR17, URZ, 0x5410, UR4 ;  /* 0x00005410ff117896 */ /* 0x000fe40008000004 */
[----:B------:R-:W-:Y:S01]  /*1de0*/  ULEA UR8, UR8, UR6, 0x1 ;  /* 0x0000000608087291 */ /* 0x000fe2000f8e08ff */
[----:B------:R-:W-:Y:S01]  /*1df0*/  UMOV UR18, 0x0 ;  /* 0x0000000000127882 */ /* 0x000fe20000000000 */
[----:B------:R-:W-:Y:S02]  /*1e00*/  UMOV UR19, 0x10000000 ;  /* 0x1000000000137882 */ /* 0x000fe40000000000 */
[----:B------:R-:W-:Y:S01]  /*1e10*/  UIADD3 UR8, UPT, UPT, UR8, 0x12300, URZ ;  /* 0x0001230008087890 */ /* 0x000fe2000fffe0ff */
[----:B------:R2:W-:Y:S01]  /*1e20*/  UTMALDG.3D.2CTA [UR32], [UR38], desc[UR18] ;  /* 0x00001220260075b4 */ /* 0x0005e20008211000 */
[----:B------:R-:W-:Y:S01]  /*1e30*/  UMOV UR12, UR36 ;  /* 0x00000024000c7c82 */ /* 0x000fe20008000000 */
[----:B------:R-:W-:Y:S01]  /*1e40*/  UMOV UR9, UR33 ;  /* 0x0000002100097c82 */ /* 0x000fe20008000000 */
[----:B------:R-:W-:Y:S01]  /*1e50*/  UMOV UR28, UR21 ;  /* 0x00000015001c7c82 */ /* 0x000fe20008000000 */
[----:B------:R-:W-:-:S04]  /*1e60*/  UMOV UR20, UR26 ;  /* 0x0000001a00147c82 */ /* 0x000fc80008000000 */
[----:B------:R3:W-:Y:S01]  /*1e70*/  UTMALDG.3D.MULTICAST.2CTA [UR8], [UR30], UR17, desc[UR18] ;  /* 0x000012081e0073b4 */ /* 0x0007e20008211811 */
[----:B--2---:R-:W-:Y:S02]  /*1e80*/  UIADD3 UR34, UPT, UPT, UR34, 0x40, URZ ;  /* 0x0000004022227890 */ /* 0x004fe4000fffe0ff */
[----:B---3--:R-:W-:Y:S01]  /*1e90*/  UIADD3 UR11, UPT, UPT, UR11, 0x40, URZ ;  /* 0x000000400b0b7890 */ /* 0x008fe2000fffe0ff */
[----:B------:R-:W-:Y:S11]  /*1ea0*/  BRA.U UP2, `(.L_x_31) ;  /* 0xfffffffd02447547 */ /* 0x000ff6000b83ffff */
.L_x_25:
[----:B------:R-:W-:Y:S01]  /*1eb0*/  ULEA UR8, UR26, UR6, 0x3 ;  /* 0x000000061a087291 */ /* 0x000fe2000f8e18ff */
[----:B-1--4-:R-:W-:Y:S01]  /*1ec0*/  SHF.L.U32 R2, R15, 0x1f, RZ ;  /* 0x0000001f0f027819 */ /* 0x012fe200000006ff */
[----:B------:R-:W-:Y:S01]  /*1ed0*/  @!P1 SYNCS.ARRIVE.TRANS64.A1T0 RZ, [UR6+0xb8], RZ ;  /* 0x0000b8ffffff99a7 */ /* 0x000fe20008100006 */
[----:B------:R-:W-:-:S06]  /*1ee0*/  UISETP.GT.AND UP0, UPT, UR15, UR14, UPT ;  /* 0x0000000e0f00728c */ /* 0x000fcc000bf04270 */
[----:B--2---:R1:W2:Y:S03]  /*1ef0*/  SYNCS.PHASECHK.TRANS64.TRYWAIT P0, [UR8+0x38], R2 ;  /* 0x00003802ff0075a7 */ /* 0x0042a60008001108 */
[----:B------:R-:W-:Y:S05]  /*1f00*/  BRA.U !UP0, `(.L_x_32) ;  /* 0x0000000108c87547 */ /* 0x000fea000b800000 */
[----:B------:R-:W-:Y:S01]  /*1f10*/  UIADD3 UR30, UPT, UPT, UR27, UR28, URZ ;  /* 0x0000001c1b1e7290 */ /* 0x000fe2000fffe0ff */
[----:B------:R-:W-:-:S11]  /*1f20*/  UMOV UR31, UR26 ;  /* 0x0000001a001f7c82 */ /* 0x000fd60008000000 */
.L_x_38:
[----:B------:R-:W-:Y:S01]  /*1f30*/  ULEA UR17, UR31, UR6, 0x3 ;  /* 0x000000061f117291 */ /* 0x000fe2000f8e18ff */
[----:B--2---:R-:W-:Y:S01]  /*1f40*/  @P5 MOV R3, 0x8000 ;  /* 0x0000800000035802 */ /* 0x004fe20000000f00 */
[----:B-12---:R-:W-:Y:S10]  /*1f50*/  @P0 BRA `(.L_x_33) ;  /* 0x00000000000c0947 */ /* 0x006ff40003800000 */
[----:B------:R-:W-:-:S04]  /*1f60*/  SHF.L.U32 R5, R15, 0x1f, RZ ;  /* 0x0000001f0f057819 */ /* 0x000fc800000006ff */
[----:B------:R-:W2:Y:S02]  /*1f70*/  SYNCS.PHASECHK.TRANS64.TRYWAIT P0, [UR17+0x38], R5 ;  /* 0x00003805ff0075a7 */ /* 0x000ea40008001111 */
[----:B--2---:R-:W-:Y:S05]  /*1f80*/  @!P0 BRA `(.L_x_34) ;  /* 0x0000006c00548947 */ /* 0x004fea0003800000 */
.L_x_33:
[----:B------:R2:W-:Y:S01]  /*1f90*/  @P5 SYNCS.ARRIVE.TRANS64 RZ, [UR17], R3 ;  /* 0x00000003ffff59a7 */ /* 0x0005e20008000011 */
[----:B------:R-:W-:-:S04]  /*1fa0*/  ULOP3.LUT UR8, UR25, 0x2, URZ, 0xfc, !UPT ;  /* 0x0000000219087892 */ /* 0x000fc8000f8efcff */
[----:B------:R-:W-:-:S09]  /*1fb0*/  UISETP.NE.AND UP0, UPT, UR8, 0x2, UPT ;  /* 0x000000020800788c */ /* 0x000fd2000bf05270 */
[----:B------:R-:W-:Y:S05]  /*1fc0*/  BRA.U UP0, `(.L_x_35) ;  /* 0x0000000100047547 */ /* 0x000fea000b800000 */
[----:B------:R-:W-:Y:S05]  /*1fd0*/  BPT.TRAP 0x1 ;  /* 0x000000040000795c */ /* 0x000fea0000300000 */
.L_x_35:
[----:B------:R-:W-:Y:S04]  /*1fe0*/  BSSY.RECONVERGENT B0, `(.L_x_36) ;  /* 0x0000003000007945 */ /* 0x000fe80003800200 */
[----:B------:R-:W-:Y:S05]  /*1ff0*/  @!P4 BRA `(.L_x_37) ;  /* 0x000000000004c947 */ /* 0x000fea0003800000 */
[----:B------:R-:W-:Y:S05]  /*2000*/  BPT.TRAP 0x1 ;  /* 0x000000040000795c */ /* 0x000fea0000300000 */
.L_x_37:
[----:B------:R-:W-:Y:S05]  /*2010*/  BSYNC.RECONVERGENT B0 ;  /* 0x0000000000007941 */ /* 0x000fea0003800200 */
.L_x_36:
        /* <DEDUP_REMOVED lines=9> */
[----:B------:R-:W-:Y:S02]  /*20b0*/  USHF.L.U32 UR18, UR28, 0x6, URZ ;  /* 0x000000061c127899 */ /* 0x000fe400080006ff */
[----:B------:R-:W-:Y:S01]  /*20c0*/  ULOP3.LUT UR17, UR17, 0xfefffff8, URZ, 0xc0, !UPT ;  /* 0xfefffff811117892 */ /* 0x000fe2000f8ec0ff */
[----:B-1----:R-:W-:Y:S01]  /*20d0*/  SHF.L.U32 R2, R15, 0x1f, RZ ;  /* 0x0000001f0f027819 */ /* 0x002fe200000006ff */
[----:B------:R-:W-:Y:S02]  /*20e0*/  UIADD3.X UR41, UPT, UPT, URZ, UR23, URZ, UP1, !UPT ;  /* 0x00000017ff297290 */ /* 0x000fe40008ffe4ff */
[----:B------:R-:W-:Y:S01]  /*20f0*/  UIADD3 UR16, UPT, UPT, UR16, 0x4300, URZ ;  /* 0x0000430010107890 */ /* 0x000fe2000fffe0ff */
[----:B------:R4:W1:Y:S01]  /*2100*/  SYNCS.PHASECHK.TRANS64.TRYWAIT P0, [UR8+0x38], R2 ;  /* 0x00003802ff0075a7 */ /* 0x0008620008001108 */
[----:B------:R-:W-:-:S02]  /*2110*/  ULEA UR8, UR31, UR7, 0xc ;  /* 0x000000071f087291 */ /* 0x000fc4000f8e60ff */
[----:B------:R-:W-:Y:S02]  /*2120*/  UIADD3 UR11, UPT, UPT, UR5, UR18, URZ ;  /* 0x00000012050b7290 */ /* 0x000fe4000fffe0ff */
[----:B------:R-:W-:Y:S02]  /*2130*/  ULEA UR8, UR8, UR6, 0x1 ;  /* 0x0000000608087291 */ /* 0x000fe4000f8e08ff */
[----:B------:R-:W-:Y:S02]  /*2140*/  UPRMT UR29, URZ, 0x5410, UR4 ;  /* 0x00005410ff1d7896 */ /* 0x000fe40008000004 */
[----:B------:R-:W-:Y:S02]  /*2150*/  UIADD3 UR8, UPT, UPT, UR8, 0x12300, URZ ;  /* 0x0001230008087890 */ /* 0x000fe4000fffe0ff */
[----:B------:R-:W-:Y:S01]  /*2160*/  UIADD3.X UR39, UPT, UPT, URZ, UR23, URZ, UP0, !UPT ;  /* 0x00000017ff277290 */ /* 0x000fe200087fe4ff */
[----:B------:R-:W-:Y:S01]  /*2170*/  UMOV UR32, 0x0 ;  /* 0x0000000000207882 */ /* 0x000fe20000000000 */
[----:B------:R-:W-:Y:S01]  /*2180*/  UMOV UR33, 0x10000000 ;  /* 0x1000000000217882 */ /* 0x000fe20000000000 */
[----:B------:R-:W-:Y:S01]  /*2190*/  UMOV UR19, UR35 ;  /* 0x0000002300137c82 */ /* 0x000fe20008000000 */
[----:B------:R-:W-:Y:S01]  /*21a0*/  UMOV UR20, UR36 ;  /* 0x0000002400147c82 */ /* 0x000fe20008000000 */
[----:B------:R-:W-:Y:S01]  /*21b0*/  UMOV UR12, UR36 ;  /* 0x00000024000c7c82 */ /* 0x000fe20008000000 */
[----:B------:R-:W-:Y:S01]  /*21c0*/  UMOV UR9, UR17 ;  /* 0x0000001100097c82 */ /* 0x000fe20008000000 */
[----:B------:R4:W-:Y:S01]  /*21d0*/  UTMALDG.3D.2CTA [UR16], [UR40], desc[UR32] ;  /* 0x00002010280075b4 */ /* 0x0009e20008211000 */
[----:B------:R-:W-:Y:S01]  /*21e0*/  UIADD3 UR28, UPT, UPT, UR28, 0x1, URZ ;  /* 0x000000011c1c7890 */ /* 0x000fe2000fffe0ff */
[----:B------:R-:W-:-:S03]  /*21f0*/  UMOV UR31, UR26 ;  /* 0x0000001a001f7c82 */ /* 0x000fc60008000000 */
[----:B------:R-:W-:Y:S01]  /*2200*/  UISETP.NE.AND UP0, UPT, UR28, UR30, UPT ;  /* 0x0000001e1c00728c */ /* 0x000fe2000bf05270 */
[----:B------:R4:W-:Y:S08]  /*2210*/  UTMALDG.3D.MULTICAST.2CTA [UR8], [UR38], UR29, desc[UR32] ;  /* 0x00002008260073b4 */ /* 0x0009f0000821181d */
[----:B----4-:R-:W-:Y:S05]  /*2220*/  BRA.U UP0, `(.L_x_38) ;  /* 0xfffffffd00407547 */ /* 0x010fea000b83ffff */
.L_x_32:
[----:B-1----:R-:W-:Y:S01]  /*2230*/  LEA R2, R14, UR6, 0x3 ;  /* 0x000000060e027c11 */ /* 0x002fe2000f8e18ff */
[----:B------:R-:W-:Y:S01]  /*2240*/  NOP ;  /* 0x0000000000007918 */ /* 0x000fe20000000000 */
[----:B--2---:R-:W-:Y:S02]  /*2250*/  SHF.L.U32 R3, R12, 0x1f, RZ ;  /* 0x0000001f0c037819 */ /* 0x004fe400000006ff */
[----:B------:R-:W-:Y:S02]  /*2260*/  LEA R4, R14, UR6, 0x4 ;  /* 0x000000060e047c11 */ /* 0x000fe4000f8e20ff */
[----:B------:R-:W1:Y:S02]  /*2270*/  SYNCS.PHASECHK.TRANS64.TRYWAIT P0, [R2+URZ+0xc0], R3 ;  /* 0x0000c003020075a7 */ /* 0x000e6400080011ff */
[----:B-1----:R-:W-:Y:S05]  /*2280*/  @!P0 BRA `(.L_x_39) ;  /* 0x0000006800ac8947 */ /* 0x002fea0003800000 */
.L_x_155:
[----:B------:R-:W2:Y:S01]  /*2290*/  LDS.128 R4, [R4+0x150] ;  /* 0x0001500004047984 */ /* 0x000ea20000000c00 */
[----:B------:R-:W-:Y:S01]  /*22a0*/  ISETP.GE.AND P0, PT, R26, 0x1, PT ;  /* 0x000000011a00780c */ /* 0x000fe20003f06270 */
[----:B-1----:R-:W-:Y:S01]  /*22b0*/  VIADD R2, R2, 0xd0 ;  /* 0x000000d002027836 */ /* 0x002fe20000000000 */
[----:B------:R-:W-:Y:S01]  /*22c0*/  @!PT LDS RZ, [RZ] ;  /* 0x00000000fffff984 */ /* 0x000fe20000000800 */
[----:B------:R-:W-:Y:S01]  /*22d0*/  @!PT LDS RZ, [RZ] ;  /* 0x00000000fffff984 */ /* 0x000fe20000000800 */
[----:B------:R-:W-:Y:S01]  /*22e0*/  @!PT LDS RZ, [RZ] ;  /* 0x00000000fffff984 */ /* 0x000fe20000000800 */
[----:B------:R-:W-:Y:S01]  /*22f0*/  @!PT LDS RZ, [RZ] ;  /* 0x00000000fffff984 */ /* 0x000fe20000000800 */
[----:B------:R1:W-:Y:S06]  /*2300*/  MEMBAR.ALL.CTA ;  /* 0x0000000000007992 */ /* 0x0003ec0000008000 */
[----:B-1----:R-:W1:Y:S01]  /*2310*/  FENCE.VIEW.ASYNC.S ;  /* 0x00000000000073c6 */ /* 0x002e620000000000 */
[----:B------:R-:W-:-:S04]  /*2320*/  PRMT R2, RZ, 0x654, R2 ;  /* 0x00000654ff027816 */ /* 0x000fc80000000002 */
[----:B-1----:R1:W-:Y:S01]  /*2330*/  SYNCS.ARRIVE.TRANS64.RED.A1T0 RZ, [R2+URZ], RZ ;  /* 0x000000ff02ff79a7 */ /* 0x0023e200081004ff */
[----:B--2---:R-:W-:-:S13]  /*2340*/  LOP3.LUT P2, RZ, R6, 0x1, RZ, 0xc0, !PT ;  /* 0x0000000106ff7812 */ /* 0x004fda000784c0ff */
[----:B------:R-:W-:Y:S01]  /*2350*/  @P2 SHF.R.U32.HI R3, RZ, 0x10, R5 ;  /* 0x00000010ff032819 */ /* 0x000fe20000011605 */
[----:B------:R-:W-:Y:S01]  /*2360*/  VOTEU.ANY UP0, P2 ;  /* 0x0000000000ff7886 */ /* 0x000fe20001000100 */
[----:B------:R-:W-:Y:S02]  /*2370*/  @P2 MOV R13, R4 ;  /* 0x00000004000d2202 */ /* 0x000fe40000000f00 */
[----:B------:R-:W-:Y:S02]  /*2380*/  @P2 R2UR.BROADCAST UR8, R3 ;  /* 0x00000000030822ca */ /* 0x000fe400008e0000 */
[----:B------:R-:W-:-:S11]  /*2390*/  @P2 LOP3.LUT R11, R5, 0xffff, RZ, 0xc0, !PT ;  /* 0x0000ffff050b2812 */ /* 0x000fd600078ec0ff */
[----:B------:R-:W-:Y:S01]  /*23a0*/  @UP0 UMOV UR36, UR8 ;  /* 0x0000000800240c82 */ /* 0x000fe20008000000 */
[----:B-1----:R-:W-:Y:S05]  /*23b0*/  @!P0 BRA `(.L_x_40) ;  /* 0x0000000000b88947 */ /* 0x002fea0003800000 */
[----:B------:R-:W3:Y:S01]  /*23c0*/  LDC.64 R4, c[0x0][0xb18] ;  /* 0x0002c600ff047b82 */ /* 0x000ee20000000a00 */
[----:B------:R-:W-:-:S07]  /*23d0*/  ISETP.NE.AND P3, PT, R26, 0x1, PT ;  /* 0x000000011a00780c */ /* 0x000fce0003f65270 */
[----:B------:R-:W1:Y:S08]  /*23e0*/  LDC.64 R6, c[0x0][0xb10] ;  /* 0x0002c400ff067b82 */ /* 0x000e700000000a00 */
[----:B------:R-:W2:Y:S08]  /*23f0*/  LDC R17, c[0x0][0xb20] ;  /* 0x0002c800ff117b82 */ /* 0x000eb00000000800 */
[----:B------:R-:W4:Y:S01]  /*2400*/  LDC R18, c[0x0][0xb0c] ;  /* 0x0002c300ff127b82 */ /* 0x000f220000000800 */
[----:B---3--:R-:W-:Y:S01]  /*2410*/  IMAD.HI.U32 R22, R0, R5, RZ ;  /* 0x0000000500167227 */ /* 0x008fe200078e00ff */
[----:B------:R-:W-:-:S06]  /*2420*/  ISETP.NE.AND P0, PT, R4, 0x1, PT ;  /* 0x000000010400780c */ /* 0x000fcc0003f05270 */
[----:B------:R-:W3:Y:S01]  /*2430*/  LDC.64 R2, c[0x0][0xb28] ;  /* 0x0002ca00ff027b82 */ /* 0x000ee20000000a00 */
[----:B-1----:R-:W-:-:S04]  /*2440*/  IMAD.HI.U32 R20, R9, R6, RZ ;  /* 0x0000000609147227 */ /* 0x002fc800078e00ff */
[----:B------:R-:W-:Y:S01]  /*2450*/  IMAD.HI.U32 R24, R13, R6, RZ ;  /* 0x000000060d187227 */ /* 0x000fe200078e00ff */
[----:B------:R-:W-:Y:S02]  /*2460*/  SHF.R.U32.HI R20, RZ, R7, R20 ;  /* 0x00000007ff147219 */ /* 0x000fe40000011614 */
[----:B--2---:R-:W-:Y:S01]  /*2470*/  SHF.R.U32.HI R19, RZ, R17, R22 ;  /* 0x00000011ff137219 */ /* 0x004fe20000011616 */
[----:B------:R-:W-:Y:S01]  /*2480*/  IMAD.HI.U32 R22, R11, R5, RZ ;  /* 0x000000050b167227 */ /* 0x000fe200078e00ff */
[----:B------:R-:W-:Y:S02]  /*2490*/  SHF.R.U32.HI R24, RZ, R7, R24 ;  /* 0x00000007ff187219 */ /* 0x000fe40000011618 */
[----:B------:R-:W-:Y:S02]  /*24a0*/  SEL R19, R0, R19, !P0 ;  /* 0x0000001300137207 */ /* 0x000fe40004000000 */
[----:B------:R-:W-:Y:S02]  /*24b0*/  SHF.R.U32.HI R22, RZ, R17, R22 ;  /* 0x00000011ff167219 */ /* 0x000fe40000011616 */
[----:B----4-:R-:W-:-:S02]  /*24c0*/  ISETP.NE.AND P1, PT, R18, 0x1, PT ;  /* 0x000000011200780c */ /* 0x010fc40003f25270 */
[----:B------:R-:W-:Y:S02]  /*24d0*/  SEL R5, R11, R22, !P0 ;  /* 0x000000160b057207 */ /* 0x000fe40004000000 */
[----:B------:R-:W-:Y:S02]  /*24e0*/  SEL R21, R9, R20, !P1 ;  /* 0x0000001409157207 */ /* 0x000fe40004800000 */
[----:B------:R-:W-:Y:S01]  /*24f0*/  SEL R7, R13, R24, !P1 ;  /* 0x000000180d077207 */ /* 0x000fe20004800000 */
[----:B---3--:R-:W-:Y:S01]  /*2500*/  IMAD.HI.U32 R20, R19, R2, RZ ;  /* 0x0000000213147227 */ /* 0x008fe200078e00ff */
[----:B------:R-:W-:-:S03]  /*2510*/  IADD3 R17, PT, PT, -R5, RZ, RZ ;  /* 0x000000ff05117210 */ /* 0x000fc60007ffe1ff */
        /* <DEDUP_REMOVED lines=11> */
[----:B------:R-:W-:-:S04]  /*25d0*/  @!P0 IMAD.HI.U32 R20, R7, R2, RZ ;  /* 0x0000000207148227 */ /* 0x000fc800078e00ff */
[----:B------:R-:W-:Y:S01]  /*25e0*/  IMAD.MOV R2, RZ, RZ, -R6 ;  /* 0x000000ffff027224 */ /* 0x000fe200078e0a06 */
[----:B------:R-:W-:-:S03]  /*25f0*/  @!P0 SHF.R.U32.HI R20, RZ, R3, R20 ;  /* 0x00000003ff148219 */ /* 0x000fc60000011614 */
[----:B------:R-:W-:Y:S01]  /*2600*/  IMAD R2, R26, R2, R5 ;  /* 0x000000021a027224 */ /* 0x000fe200078e0205 */
        /* <DEDUP_REMOVED lines=9> */
.L_x_40:
[----:B------:R-:W1:Y:S02]  /*26a0*/  LDCU UR8, c[0x0][0xb30] ;  /* 0x00016600ff0877ac */ /* 0x000e640008000800 */
[----:B-1----:R-:W-:-:S09]  /*26b0*/  UISETP.NE.AND UP0, UPT, UR8, 0x1, UPT ;  /* 0x000000010800788c */ /* 0x002fd2000bf05270 */
[----:B------:R-:W-:Y:S05]  /*26c0*/  BRA.U UP0, `(.L_x_41) ;  /* 0x0000000100407547 */ /* 0x000fea000b800000 */
[----:B------:R-:W1:Y:S08]  /*26d0*/  LDC.64 R4, c[0x0][0xb10] ;  /* 0x0002c400ff047b82 */ /* 0x000e700000000a00 */
[----:B------:R-:W2:Y:S08]  /*26e0*/  LDC.64 R2, c[0x0][0xb18] ;  /* 0x0002c600ff027b82 */ /* 0x000eb00000000a00 */
[----:B------:R-:W4:Y:S08]  /*26f0*/  LDC R6, c[0x0][0xb20] ;  /* 0x0002c800ff067b82 */ /* 0x000f300000000800 */
[----:B------:R-:W3:Y:S01]  /*2700*/  LDC R18, c[0x0][0xb0c] ;  /* 0x0002c300ff127b82 */ /* 0x000ee20000000800 */
[----:B-1----:R-:W-:-:S05]  /*2710*/  IMAD.HI.U32 R4, R13, R4, RZ ;  /* 0x000000040d047227 */ /* 0x002fca00078e00ff */
[----:B------:R-:W-:Y:S01]  /*2720*/  SHF.R.U32.HI R4, RZ, R5, R4 ;  /* 0x00000005ff047219 */ /* 0x000fe20000011604 */
[----:B--2---:R-:W-:Y:S01]  /*2730*/  IMAD.HI.U32 R3, R11, R3, RZ ;  /* 0x000000030b037227 */ /* 0x004fe200078e00ff */
[----:B------:R-:W-:-:S04]  /*2740*/  ISETP.NE.AND P0, PT, R2, 0x1, PT ;  /* 0x000000010200780c */ /* 0x000fc80003f05270 */
[----:B----4-:R-:W-:-:S04]  /*2750*/  SHF.R.U32.HI R6, RZ, R6, R3 ;  /* 0x00000006ff067219 */ /* 0x010fc80000011603 */
[----:B------:R-:W-:Y:S02]  /*2760*/  SEL R3, R11, R6, !P0 ;  /* 0x000000060b037207 */ /* 0x000fe40004000000 */
[----:B---3--:R-:W-:-:S04]  /*2770*/  ISETP.NE.AND P1, PT, R18, 0x1, PT ;  /* 0x000000011200780c */ /* 0x008fc80003f25270 */
[----:B------:R-:W-:-:S05]  /*2780*/  SEL R4, R13, R4, !P1 ;  /* 0x000000040d047207 */ /* 0x000fca0004800000 */
[----:B------:R-:W-:Y:S02]  /*2790*/  IMAD.IADD R5, R3, 0x1, -R4 ;  /* 0x0000000103057824 */ /* 0x000fe400078e0a04 */
[----:B------:R-:W-:Y:S02]  /*27a0*/  IMAD.IADD R3, R4, 0x1, -R3 ;  /* 0x0000000104037824 */ /* 0x000fe400078e0a03 */
[----:B------:R-:W-:Y:S02]  /*27b0*/  IMAD R13, R5, R18, R13 ;  /* 0x00000012050d7224 */ /* 0x000fe400078e020d */
[----:B------:R-:W-:-:S07]  /*27c0*/  IMAD R11, R3, R2, R11 ;  /* 0x00000002030b7224 */ /* 0x000fce00078e020b */
.L_x_41:
[----:B------:R-:W-:Y:S01]  /*27d0*/  VIADD R14, R14, 0x1 ;  /* 0x000000010e0e7836 */ /* 0x000fe20000000000 */
[----:B------:R-:W-:Y:S01]  /*27e0*/  PLOP3.LUT P1, PT, PT, PT, PT, 0x80, 0x8 ;  /* 0x000000000008781c */ /* 0x000fe20003f2f070 */
[----:B------:R-:W-:Y:S02]  /*27f0*/  IMAD.IADD R21, R13, 0x1, R60 ;  /* 0x000000010d157824 */ /* 0x000fe400078e023c */
[----:B------:R-:W-:Y:S01]  /*2800*/  IMAD.IADD R20, R11, 0x1, R58 ;  /* 0x000000010b147824 */ /* 0x000fe200078e023a */
[----:B------:R-:W-:-:S04]  /*2810*/  ISETP.NE.AND P0, PT, R14, 0x2, PT ;  /* 0x000000020e00780c */ /* 0x000fc80003f05270 */
[----:B------:R-:W-:Y:S02]  /*2820*/  SEL R3, RZ, 0x1, P0 ;  /* 0x00000001ff037807 */ /* 0x000fe40000000000 */
[----:B------:R-:W-:Y:S02]  /*2830*/  SEL R14, R14, RZ, P0 ;  /* 0x000000ff0e0e7207 */ /* 0x000fe40000000000 */
[----:B------:R-:W-:Y:S01]  /*2840*/  LOP3.LUT R12, R12, R3, RZ, 0x3c, !PT ;  /* 0x000000030c0c7212 */ /* 0x000fe200078e3cff */
[----:B------:R-:W-:Y:S06]  /*2850*/  @P2 BRA `(.L_x_42) ;  /* 0xfffffff000482947 */ /* 0x000fec000383ffff */
[----:B------:R-:W-:Y:S01]  /*2860*/  UIADD3 UR6, UPT, UPT, UR6, 0x38, URZ ;  /* 0x0000003806067890 */ /* 0x000fe2000fffe0ff */
[----:B------:R-:W-:-:S03]  /*2870*/  SHF.L.U32 R3, R15, 0x1f, RZ ;  /* 0x0000001f0f037819 */ /* 0x000fc600000006ff */
[----:B------:R-:W-:-:S09]  /*2880*/  ULEA UR4, UR26, UR6, 0x3 ;  /* 0x000000061a047291 */ /* 0x000fd2000f8e18ff */
[----:B------:R-:W1:Y:S02]  /*2890*/  SYNCS.PHASECHK.TRANS64.TRYWAIT P0, [UR4], R3 ;  /* 0x00000003ff0075a7 */ /* 0x000e640008001104 */
[----:B-1----:R-:W-:Y:S05]  /*28a0*/  @!P0 BRA `(.L_x_43) ;  /* 0x0000006400388947 */ /* 0x002fea0003800000 */
.L_x_157:
[----:B------:R-:W-:-:S04]  /*28b0*/  UIADD3 UR5, UPT, UPT, UR26, 0x1, URZ ;  /* 0x000000011a057890 */ /* 0x000fc8000fffe0ff */
[----:B------:R-:W-:-:S04]  /*28c0*/  UISETP.NE.AND UP0, UPT, UR5, 0x7, UPT ;  /* 0x000000070500788c */ /* 0x000fc8000bf05270 */
[----:B------:R-:W-:Y:S02]  /*28d0*/  USEL UR7, URZ, 0x1, UP0 ;  /* 0x00000001ff077887 */ /* 0x000fe40008000000 */
[----:B------:R-:W-:-:S04]  /*28e0*/  USEL UR5, UR5, URZ, UP0 ;  /* 0x000000ff05057287 */ /* 0x000fc80008000000 */
[----:B------:R-:W-:Y:S01]  /*28f0*/  ULEA UR4, UR5, UR6, 0x3 ;  /* 0x0000000605047291 */ /* 0x000fe2000f8e18ff */
[----:B------:R-:W-:-:S04]  /*2900*/  LOP3.LUT R2, R15, UR7, RZ, 0x3c, !PT ;  /* 0x000000070f027c12 */ /* 0x000fc8000f8e3cff */
[----:B-1----:R-:W-:-:S04]  /*2910*/  SHF.L.U32 R3, R2, 0x1f, RZ ;  /* 0x0000001f02037819 */ /* 0x002fc800000006ff */
[----:B------:R-:W1:Y:S02]  /*2920*/  SYNCS.PHASECHK.TRANS64.TRYWAIT P0, [UR4], R3 ;  /* 0x00000003ff0075a7 */ /* 0x000e640008001104 */
[----:B-1----:R-:W-:Y:S05]  /*2930*/  @!P0 BRA `(.L_x_44) ;  /* 0x00000064002c8947 */ /* 0x002fea0003800000 */
.L_x_159:
        /* <DEDUP_REMOVED lines=9> */
.L_x_161:
        /* <DEDUP_REMOVED lines=9> */
.L_x_163:
        /* <DEDUP_REMOVED lines=9> */
.L_x_165:
        /* <DEDUP_REMOVED lines=9> */
.L_x_167:
[----:B------:R-:W-:-:S04]  /*2b80*/  UIADD3 UR5, UPT, UPT, UR5, 0x1, URZ ;  /* 0x0000000105057890 */ /* 0x000fc8000fffe0ff */
[----:B------:R-:W-:-:S04]  /*2b90*/  UISETP.NE.AND UP0, UPT, UR5, 0x7, UPT ;  /* 0x000000070500788c */ /* 0x000fc8000bf05270 */
[----:B------:R-:W-:Y:S02]  /*2ba0*/  USEL UR4, URZ, 0x1, UP0 ;  /* 0x00000001ff047887 */ /* 0x000fe40008000000 */
[----:B------:R-:W-:-:S04]  /*2bb0*/  USEL UR5, UR5, URZ, UP0 ;  /* 0x000000ff05057287 */ /* 0x000fc80008000000 */
[----:B------:R-:W-:Y:S01]  /*2bc0*/  ULEA UR5, UR5, UR6, 0x3 ;  /* 0x0000000605057291 */ /* 0x000fe2000f8e18ff */
[----:B-1----:R-:W-:-:S04]  /*2bd0*/  LOP3.LUT R3, R2, UR4, RZ, 0x3c, !PT ;  /* 0x0000000402037c12 */ /* 0x002fc8000f8e3cff */
[----:B------:R-:W-:Y:S01]  /*2be0*/  SHF.L.U32 R3, R3, 0x1f, RZ ;  /* 0x0000001f03037819 */ /* 0x000fe200000006ff */
[----:B---3--:R-:W-:-:S07]  /*2bf0*/  IMAD.U32 R0, RZ, RZ, UR5 ;  /* 0x00000005ff007e24 */ /* 0x008fce000f8e00ff */
.L_x_49:
[----:B-1----:R1:W2:Y:S02]  /*2c00*/  SYNCS.PHASECHK.TRANS64.TRYWAIT P0, [R0+URZ], R3 ;  /* 0x00000003000075a7 */ /* 0x0022a400080011ff */
[----:B--2---:R-:W-:Y:S05]  /*2c10*/  @!P0 NANOSLEEP.SYNCS 0x989680 ;  /* 0x009896800000895d */ /* 0x004fea0003900000 */
[----:B------:R-:W2:Y:S02]  /*2c20*/  @!P0 SYNCS.PHASECHK.TRANS64 P0, [R0+URZ], R3 ;  /* 0x00000003000085a7 */ /* 0x000ea400080010ff */
[----:B--2---:R-:W-:Y:S05]  /*2c30*/  @P0 EXIT ;  /* 0x000000000000094d */ /* 0x004fea0003800000 */
[----:B------:R-:W-:Y:S05]  /*2c40*/  BRA `(.L_x_49) ;  /* 0xfffffffc00ec7947 */ /* 0x000fea000383ffff */
.L_x_22:
[----:B------:R-:W-:-:S04]  /*2c50*/  UISETP.NE.AND UP0, UPT, UR37, URZ, UPT ;  /* 0x000000ff2500728c */ /* 0x000fc8000bf05270 */
[----:B------:R-:W-:-:S09]  /*2c60*/  UISETP.NE.OR UP0, UPT, UR10, 0x1, UP0 ;  /* 0x000000010a00788c */ /* 0x000fd20008705670 */
[----:B------:R-:W-:Y:S05]  /*2c70*/  BRA.U UP0, `(.L_x_50) ;  /* 0x00000005004c7547 */ /* 0x000fea000b800000 */
[----:B------:R-:W-:Y:S01]  /*2c80*/  HFMA2 R11, -RZ, RZ, 0, 0 ;  /* 0x00000000ff0b7431 */ /* 0x000fe200000001ff */
[----:B------:R-:W-:Y:S01]  /*2c90*/  ISETP.GE.U32.AND P2, PT, R10, 0x8, PT ;  /* 0x000000080a00780c */ /* 0x000fe20003f46070 */
[----:B------:R-:W-:Y:S01]  /*2ca0*/  IMAD.MOV.U32 R12, RZ, RZ, 0x1 ;  /* 0x00000001ff0c7424 */ /* 0x000fe200078e00ff */
[----:B------:R-:W-:Y:S01]  /*2cb0*/  CS2R R8, SRZ ;  /* 0x0000000000087805 */ /* 0x000fe2000001ff00 */
[----:B------:R-:W-:Y:S01]  /*2cc0*/  IMAD.MOV.U32 R3, RZ, RZ, RZ ;  /* 0x000000ffff037224 */ /* 0x000fe200078e00ff */
[----:B------:R-:W-:Y:S01]  /*2cd0*/  UMOV UR4, 0x400 ;  /* 0x0000040000047882 */ /* 0x000fe20000000000 */
[----:B------:R-:W-:Y:S01]  /*2ce0*/  UMOV UR6, URZ ;  /* 0x000000ff00067c82 */ /* 0x000fe20008000000 */
[----:B------:R-:W-:-:S12]  /*2cf0*/  ULEA UR37, UR37, UR4, 0x18 ;  /* 0x0000000425257291 */ /* 0x000fd8000f8ec0ff */
.L_x_54:
[----:B------:R-:W-:Y:S02]  /*2d00*/  LEA R0, R3, UR37, 0x3 ;  /* 0x0000002503007c11 */ /* 0x000fe4000f8e18ff */
[----:B------:R-:W-:-:S03]  /*2d10*/  SHF.L.U32 R5, R8, 0x1f, RZ ;  /* 0x0000001f08057819 */ /* 0x000fc600000006ff */
[----:B------:R-:W-:Y:S01]  /*2d20*/  VIADD R4, R0, 0x130 ;  /* 0x0000013000047836 */ /* 0x000fe20000000000 */
[----:B------:R-:W1:Y:S02]  /*2d30*/  SYNCS.PHASECHK.TRANS64.TRYWAIT P0, [R0+URZ+0x120], R5 ;  /* 0x00012005000075a7 */ /* 0x000e6400080011ff */
[----:B-1----:R-:W-:Y:S05]  /*2d40*/  @!P0 BRA `(.L_x_51) ;  /* 0x0000006000a08947 */ /* 0x002fea0003800000 */
.L_x_168:
[----:B------:R-:W-:Y:S01]  /*2d50*/  ULEA UR5, UR6, UR37, 0x3 ;  /* 0x0000002506057291 */ /* 0x000fe2000f8e18ff */
[----:B------:R-:W-:Y:S01]  /*2d60*/  PRMT R4, RZ, 0x654, R4 ;  /* 0x00000654ff047816 */ /* 0x000fe20000000004 */
[----:B-1----:R-:W-:Y:S01]  /*2d70*/  @!P2 IMAD.MOV.U32 R5, RZ, RZ, 0x10 ;  /* 0x00000010ff05a424 */ /* 0x002fe200078e00ff */
[----:B------:R-:W-:Y:S01]  /*2d80*/  SHF.L.U32 R7, R12, 0x1f, RZ ;  /* 0x0000001f0c077819 */ /* 0x000fe200000006ff */
[----:B------:R-:W-:Y:S01]  /*2d90*/  UIADD3 UR4, UPT, UPT, UR5, 0xc0, URZ ;  /* 0x000000c005047890 */ /* 0x000fe2000fffe0ff */
[----:B------:R1:W-:Y:S05]  /*2da0*/  SYNCS.ARRIVE.TRANS64.RED.A1T0 RZ, [R4+URZ], RZ ;  /* 0x000000ff04ff79a7 */ /* 0x0003ea00081004ff */
[----:B------:R-:W-:Y:S01]  /*2db0*/  IMAD.U32 R13, RZ, RZ, UR4 ;  /* 0x00000004ff0d7e24 */ /* 0x000fe2000f8e00ff */
[----:B------:R-:W2:Y:S04]  /*2dc0*/  SYNCS.PHASECHK.TRANS64.TRYWAIT P0, [UR5+0xd0], R7 ;  /* 0x0000d007ff0075a7 */ /* 0x000ea80008001105 */
[----:B------:R-:W-:Y:S01]  /*2dd0*/  PRMT R13, R10, 0x654, R13 ;  /* 0x000006540a0d7816 */ /* 0x000fe2000000000d */
[----:B-12---:R-:W-:Y:S06]  /*2de0*/  @!P0 BRA `(.L_x_52) ;  /* 0x00000060008c8947 */ /* 0x006fec0003800000 */
.L_x_170:
[----:B------:R-:W-:Y:S01]  /*2df0*/  ULEA UR4, UR6, UR37, 0x4 ;  /* 0x0000002506047291 */ /* 0x000fe2000f8e20ff */
[----:B------:R-:W-:Y:S01]  /*2e00*/  SEL R2, R13, R2, !P2 ;  /* 0x000000020d027207 */ /* 0x000fe20005000000 */
[----:B------:R-:W-:Y:S01]  /*2e10*/  UIADD3 UR5, UPT, UPT, UR5, 0xc0, URZ ;  /* 0x000000c005057890 */ /* 0x000fe2000fffe0ff */
[----:B-1----:R-:W-:Y:S01]  /*2e20*/  LEA R0, R11, UR37, 0x3 ;  /* 0x000000250b007c11 */ /* 0x002fe2000f8e18ff */
[----:B------:R-:W-:Y:S01]  /*2e30*/  UIADD3 UR4, UPT, UPT, UR4, 0x150, URZ ;  /* 0x0000015004047890 */ /* 0x000fe2000fffe0ff */
[----:B------:R1:W-:Y:S01]  /*2e40*/  @!P2 SYNCS.ARRIVE.TRANS64.RED RZ, [R2+URZ], R5 ;  /* 0x0000000502ffa9a7 */ /* 0x0003e200080004ff */
[----:B------:R-:W-:Y:S01]  /*2e50*/  UIADD3 UR6, UPT, UPT, UR6, 0x1, URZ ;  /* 0x0000000106067890 */ /* 0x000fe2000fffe0ff */
[----:B------:R-:W-:-:S03]  /*2e60*/  VIADD R3, R3, 0x1 ;  /* 0x0000000103037836 */ /* 0x000fc60000000000 */
[----:B------:R-:W-:Y:S02]  /*2e70*/  UISETP.NE.AND UP0, UPT, UR6, 0x2, UPT ;  /* 0x000000020600788c */ /* 0x000fe4000bf05270 */
[----:B------:R-:W-:Y:S01]  /*2e80*/  ISETP.NE.AND P0, PT, R3, 0x2, PT ;  /* 0x000000020300780c */ /* 0x000fe20003f05270 */
[----:B------:R-:W-:Y:S06]  /*2e90*/  UGETNEXTWORKID.BROADCAST [UR4], [UR5] ;  /* 0x00000000040073ca */ /* 0x000fec0008000100 */
[----:B------:R-:W-:Y:S02]  /*2ea0*/  USEL UR4, URZ, 0x1, UP0 ;  /* 0x00000001ff047887 */ /* 0x000fe40008000000 */
[----:B------:R-:W-:-:S04]  /*2eb0*/  USEL UR6, UR6, URZ, UP0 ;  /* 0x000000ff06067287 */ /* 0x000fc80008000000 */
[----:B------:R-:W-:Y:S02]  /*2ec0*/  LOP3.LUT R12, R12, UR4, RZ, 0x3c, !PT ;  /* 0x000000040c0c7c12 */ /* 0x000fe4000f8e3cff */
[----:B-1----:R-:W-:-:S04]  /*2ed0*/  SHF.L.U32 R5, R9, 0x1f, RZ ;  /* 0x0000001f09057819 */ /* 0x002fc800000006ff */
[----:B------:R-:W1:Y:S02]  /*2ee0*/  SYNCS.PHASECHK.TRANS64.TRYWAIT P1, [R0+URZ+0xc0], R5 ;  /* 0x0000c005000075a7 */ /* 0x000e6400080211ff */
[----:B-1----:R-:W-:Y:S05]  /*2ef0*/  @!P1 BRA `(.L_x_53) ;  /* 0x0000006000609947 */ /* 0x002fea0003800000 */
.L_x_171:
[----:B------:R-:W-:Y:S01]  /*2f00*/  LEA R4, R11, UR37, 0x4 ;  /* 0x000000250b047c11 */ /* 0x000fe2000f8e20ff */
[----:B-1----:R-:W-:Y:S01]  /*2f10*/  VIADD R0, R0, 0xd0 ;  /* 0x000000d000007836 */ /* 0x002fe20000000000 */
[----:B------:R-:W-:Y:S01]  /*2f20*/  SEL R3, R3, RZ, P0 ;  /* 0x000000ff03037207 */ /* 0x000fe20000000000 */
[----:B------:R-:W-:-:S03]  /*2f30*/  VIADD R11, R11, 0x1 ;  /* 0x000000010b0b7836 */ /* 0x000fc60000000000 */
[----:B------:R-:W1:Y:S01]  /*2f40*/  LDS.128 R4, [R4+0x150] ;  /* 0x0001500004047984 */ /* 0x000e620000000c00 */
[----:B------:R-:W-:Y:S02]  /*2f50*/  PRMT R0, RZ, 0x654, R0 ;  /* 0x00000654ff007816 */ /* 0x000fe40000000000 */
[C---:B------:R-:W-:Y:S01]  /*2f60*/  ISETP.NE.AND P1, PT, R11.reuse, 0x2, PT ;  /* 0x000000020b00780c */ /* 0x040fe20003f25270 */
[----:B------:R-:W-:Y:S01]  /*2f70*/  @!PT LDS RZ, [RZ] ;  /* 0x00000000fffff984 */ /* 0x000fe20000000800 */
[----:B------:R-:W-:Y:S01]  /*2f80*/  @!PT LDS RZ, [RZ] ;  /* 0x00000000fffff984 */ /* 0x000fe20000000800 */
[----:B------:R-:W-:Y:S01]  /*2f90*/  @!PT LDS RZ, [RZ] ;  /* 0x00000000fffff984 */ /* 0x000fe20000000800 */
[----:B------:R-:W-:Y:S01]  /*2fa0*/  @!PT LDS RZ, [RZ] ;  /* 0x00000000fffff984 */ /* 0x000fe20000000800 */
[----:B------:R2:W-:Y:S06]  /*2fb0*/  MEMBAR.ALL.CTA ;  /* 0x0000000000007992 */ /* 0x0005ec0000008000 */
[----:B--2---:R-:W2:Y:S01]  /*2fc0*/  FENCE.VIEW.ASYNC.S ;  /* 0x00000000000073c6 */ /* 0x004ea20000000000 */
[----:B------:R-:W-:Y:S01]  /*2fd0*/  SEL R11, R11, RZ, P1 ;  /* 0x000000ff0b0b7207 */ /* 0x000fe20000800000 */
[----:B--2---:R2:W-:Y:S01]  /*2fe0*/  SYNCS.ARRIVE.TRANS64.RED.A1T0 RZ, [R0+URZ], RZ ;  /* 0x000000ff00ff79a7 */ /* 0x0045e200081004ff */
[----:B-1----:R-:W-:-:S02]  /*2ff0*/  LOP3.LUT P3, RZ, R6, 0x1, RZ, 0xc0, !PT ;  /* 0x0000000106ff7812 */ /* 0x002fc4000786c0ff */
[----:B------:R-:W-:-:S04]  /*3000*/  SEL R5, RZ, 0x1, P0 ;  /* 0x00000001ff057807 */ /* 0x000fc80000000000 */
[----:B------:R-:W-:Y:S02]  /*3010*/  LOP3.LUT R8, R8, R5, RZ, 0x3c, !PT ;  /* 0x0000000508087212 */ /* 0x000fe400078e3cff */
[----:B--2---:R-:W-:-:S04]  /*3020*/  SEL R0, RZ, 0x1, P1 ;  /* 0x00000001ff007807 */ /* 0x004fc80000800000 */
[----:B------:R-:W-:Y:S01]  /*3030*/  LOP3.LUT R9, R9, R0, RZ, 0x3c, !PT ;  /* 0x0000000009097212 */ /* 0x000fe200078e3cff */
[----:B------:R-:W-:Y:S06]  /*3040*/  @P3 BRA `(.L_x_54) ;  /* 0xfffffffc002c3947 */ /* 0x000fec000383ffff */
[----:B------:R-:W-:Y:S01]  /*3050*/  ULEA UR5, UR6, UR37, 0x3 ;  /* 0x0000002506057291 */ /* 0x000fe2000f8e18ff */
[----:B------:R-:W-:-:S08]  /*3060*/  SHF.L.U32 R3, R12, 0x1f, RZ ;  /* 0x0000001f0c037819 */ /* 0x000fd000000006ff */
[----:B------:R-:W1:Y:S02]  /*3070*/  SYNCS.PHASECHK.TRANS64 P0, [UR5+0xd0], R3 ;  /* 0x0000d003ff0075a7 */ /* 0x000e640008001005 */
[----:B-1----:R-:W-:Y:S05]  /*3080*/  @P0 BRA `(.L_x_55) ;  /* 0x0000000000080947 */ /* 0x002fea0003800000 */
[----:B------:R-:W1:Y:S02]  /*3090*/  SYNCS.PHASECHK.TRANS64.TRYWAIT P0, [UR5+0xd0], R3 ;  /* 0x0000d003ff0075a7 */ /* 0x000e640008001105 */
[----:B-1----:R-:W-:Y:S05]  /*30a0*/  @!P0 BRA `(.L_x_56) ;  /* 0x0000006000088947 */ /* 0x002fea0003800000 */
.L_x_55:
[----:B------:R-:W-:-:S04]  /*30b0*/  UIADD3 UR4, UPT, UPT, UR6, 0x1, URZ ;  /* 0x0000000106047890 */ /* 0x000fc8000fffe0ff */
[----:B------:R-:W-:-:S04]  /*30c0*/  UISETP.NE.AND UP0, UPT, UR4, 0x2, UPT ;  /* 0x000000020400788c */ /* 0x000fc8000bf05270 */
[----:B------:R-:W-:Y:S02]  /*30d0*/  USEL UR7, URZ, 0x1, UP0 ;  /* 0x00000001ff077887 */ /* 0x000fe40008000000 */
[----:B------:R-:W-:-:S04]  /*30e0*/  USEL UR4, UR4, URZ, UP0 ;  /* 0x000000ff04047287 */ /* 0x000fc80008000000 */
[----:B------:R-:W-:Y:S01]  /*30f0*/  ULEA UR4, UR4, UR37, 0x3 ;  /* 0x0000002504047291 */ /* 0x000fe2000f8e18ff */
[----:B-1----:R-:W-:-:S04]  /*3100*/  LOP3.LUT R3, R12, UR7, RZ, 0x3c, !PT ;  /* 0x000000070c037c12 */ /* 0x002fc8000f8e3cff */
[----:B------:R-:W-:-:S04]  /*3110*/  SHF.L.U32 R0, R3, 0x1f, RZ ;  /* 0x0000001f03007819 */ /* 0x000fc800000006ff */
[----:B------:R-:W1:Y:S02]  /*3120*/  SYNCS.PHASECHK.TRANS64 P0, [UR4+0xd0], R0 ;  /* 0x0000d000ff0075a7 */ /* 0x000e640008001004 */
[----:B-1----:R-:W-:Y:S05]  /*3130*/  @P0 EXIT ;  /* 0x000000000000094d */ /* 0x002fea0003800000 */
[----:B------:R-:W-:Y:S02]  /*3140*/  SHF.L.U32 R3, R3, 0x1f, RZ ;  /* 0x0000001f03037819 */ /* 0x000fe400000006ff */
[----:B------:R-:W-:-:S07]  /*3150*/  MOV R0, UR4 ;  /* 0x0000000400007c02 */ /* 0x000fce0008000f00 */
.L_x_57:
[----:B-1----:R1:W2:Y:S02]  /*3160*/  SYNCS.PHASECHK.TRANS64.TRYWAIT P0, [R0+URZ+0xd0], R3 ;  /* 0x0000d003000075a7 */ /* 0x0022a400080011ff */
[----:B--2---:R-:W-:Y:S05]  /*3170*/  @!P0 NANOSLEEP.SYNCS 0x989680 ;  /* 0x009896800000895d */ /* 0x004fea0003900000 */
[----:B------:R-:W2:Y:S02]  /*3180*/  @!P0 SYNCS.PHASECHK.TRANS64 P0, [R0+URZ+0xd0], R3 ;  /* 0x0000d003000085a7 */ /* 0x000ea400080010ff */
[----:B--2---:R-:W-:Y:S05]  /*3190*/  @P0 EXIT ;  /* 0x000000000000094d */ /* 0x004fea0003800000 */
[----:B------:R-:W-:Y:S05]  /*31a0*/  BRA `(.L_x_57) ;  /* 0xfffffffc00ec7947 */ /* 0x000fea000383ffff */
.L_x_50:
[----:B------:R-:W-:Y:S05]  /*31b0*/  BRA.U UP4, `(.L_x_58) ;  /* 0x0000001104d47547 */ /* 0x000fea000b800000 */
[----:B------:R-:W-:Y:S01]  /*31c0*/  UMOV UR4, 0x40 ;  /* 0x0000004000047882 */ /* 0x000fe20000000000 */
[----:B------:R-:W-:Y:S01]  /*31d0*/  NOP ;  /* 0x0000000000007918 */ /* 0x000fe20000000000 */
[----:B------:R-:W-:Y:S01]  /*31e0*/  ULEA UR4, UR37, UR4, 0x18 ;  /* 0x0000000425047291 */ /* 0x000fe2000f8ec0ff */
[----:B------:R-:W-:Y:S02]  /*31f0*/  UMOV UR5, 0x400 ;  /* 0x0000040000057882 */ /* 0x000fe40000000000 */
[----:B------:R-:W-:-:S06]  /*3200*/  ULEA UR37, UR37, UR5, 0x18 ;  /* 0x0000000525257291 */ /* 0x000fcc000f8ec0ff */
[----:B------:R-:W1:Y:S02]  /*3210*/  LDS.U8 R2, [UR4+0x1c] ;  /* 0x00001c04ff027984 */ /* 0x000e640008000000 */
[----:B-1----:R-:W-:-:S13]  /*3220*/  ISETP.NE.AND P0, PT, R2, RZ, PT ;  /* 0x000000ff0200720c */ /* 0x002fda0003f05270 */
[----:B------:R-:W-:Y:S05]  /*3230*/  @P0 BRA `(.L_x_59) ;  /* 0x0000000400080947 */ /* 0x000fea0003800000 */
[----:B------:R-:W-:Y:S02]  /*3240*/  UISETP.NE.U32.AND UP0, UPT, UR9, 0x1, UPT ;  /* 0x000000010900788c */ /* 0x000fe4000bf05070 */
[----:B------:R-:W-:-:S07]  /*3250*/  UIADD3 UR6, UPT, UPT, UR4, 0x8, URZ ;  /* 0x0000000804067890 */ /* 0x000fce000fffe0ff */
[----:B------:R-:W-:Y:S05]  /*3260*/  BRA.U !UP0, `(.L_x_60) ;  /* 0x00000001089c7547 */ /* 0x000fea000b800000 */
[----:B------:R-:W-:Y:S01]  /*3270*/  ELECT P0, URZ, PT ;  /* 0x0000000000ff782f */ /* 0x000fe20003800000 */
[----:B------:R-:W-:-:S12]  /*3280*/  BSSY B0, `(.L_x_60) ;  /* 0x0000025000007945 */ /* 0x000fd80003800000 */
[----:B------:R-:W-:Y:S05]  /*3290*/  @!P0 BRA `(.L_x_61) ;  /* 0x00000000008c8947 */ /* 0x000fea0003800000 */
[----:B------:R-:W-:-:S05]  /*32a0*/  UMOV UR5, 0x10 ;  /* 0x0000001000057882 */ /* 0x000fca0000000000 */
[----:B------:R-:W-:Y:S04]  /*32b0*/  DEPBAR.LE SB1, 0x36 ;  /* 0x00009d800000791a */ /* 0x000fe80000000000 */
[----:B------:R-:W1:Y:S02]  /*32c0*/  UTCATOMSWS.2CTA.FIND_AND_SET.ALIGN UP1, UR5, UR5 ;  /* 0x00000005000575e3 */ /* 0x000e640008220800 */
[----:B-1----:R-:W-:Y:S01]  /*32d0*/  MOV R11, UR5 ;  /* 0x00000005000b7c02 */ /* 0x002fe20008000f00 */
[----:B------:R-:W-:Y:S06]  /*32e0*/  BRA.U UP1, `(.L_x_62) ;  /* 0x0000000101187547 */ /* 0x000fec000b800000 */
.L_x_63:
[----:B------:R-:W-:Y:S05]  /*32f0*/  NANOSLEEP 0x64 ;  /* 0x000000640000795d */ /* 0x000fea0003800000 */
[----:B------:R-:W-:-:S05]  /*3300*/  UMOV UR5, 0x10 ;  /* 0x0000001000057882 */ /* 0x000fca0000000000 */
[----:B------:R-:W-:Y:S04]  /*3310*/  DEPBAR.LE SB1, 0x36 ;  /* 0x00009d800000791a */ /* 0x000fe80000000000 */
[----:B------:R-:W1:Y:S02]  /*3320*/  UTCATOMSWS.2CTA.FIND_AND_SET.ALIGN UP1, UR5, UR5 ;  /* 0x00000005000575e3 */ /* 0x000e640008220800 */
[----:B-1----:R-:W-:Y:S01]  /*3330*/  MOV R11, UR5 ;  /* 0x00000005000b7c02 */ /* 0x002fe20008000f00 */
[----:B------:R-:W-:Y:S05]  /*3340*/  BRA.U !UP1, `(.L_x_63) ;  /* 0xfffffffd09e87547 */ /* 0x000fea000b83ffff */
.L_x_62:
[----:B------:R-:W1:Y:S01]  /*3350*/  LDS R5, [UR4+0x10] ;  /* 0x00001004ff057984 */ /* 0x000e620008000800 */
[----:B------:R-:W-:Y:S01]  /*3360*/  IMAD.U32 R3, RZ, RZ, UR37 ;  /* 0x00000025ff037e24 */ /* 0x000fe2000f8e00ff */
[----:B------:R-:W-:-:S03]  /*3370*/  MOV R2, UR8 ;  /* 0x0000000800027c02 */ /* 0x000fc60008000f00 */
[----:B------:R-:W-:Y:S01]  /*3380*/  VIADD R3, R3, 0x170 ;  /* 0x0000017003037836 */ /* 0x000fe20000000000 */
[----:B-1----:R-:W-:-:S04]  /*3390*/  SHF.L.U32 R5, R5, 0x1f, RZ ;  /* 0x0000001f05057819 */ /* 0x002fc800000006ff */
[----:B------:R-:W1:Y:S02]  /*33a0*/  SYNCS.PHASECHK.TRANS64.TRYWAIT P0, [UR4+0x8], R5 ;  /* 0x00000805ff0075a7 */ /* 0x000e640008001104 */
[----:B-1----:R-:W-:Y:S05]  /*33b0*/  @P0 BRA `(.L_x_64) ;  /* 0x0000000000080947 */ /* 0x002fea0003800000 */
[----:B------:R-:W1:Y:S02]  /*33c0*/  SYNCS.PHASECHK.TRANS64.TRYWAIT P0, [UR4+0x8], R5 ;  /* 0x00000805ff0075a7 */ /* 0x000e640008001104 */
[----:B-1----:R-:W-:Y:S05]  /*33d0*/  @!P0 BRA `(.L_x_65) ;  /* 0x0000005c00548947 */ /* 0x002fea0003800000 */
.L_x_64:
[----:B-1----:R-:W-:Y:S01]  /*33e0*/  HFMA2 R4, -RZ, RZ, 0, 5.9604644775390625e-08 ;  /* 0x00000001ff047431 */ /* 0x002fe200000001ff */
[----:B------:R-:W-:Y:S01]  /*33f0*/  UPRMT UR5, UR8, 0x654, UR6 ;  /* 0x0000065408057896 */ /* 0x000fe20008000006 */
[----:B------:R-:W-:Y:S01]  /*3400*/  IMAD.MOV.U32 R6, RZ, RZ, 0xffff ;  /* 0x0000ffffff067424 */ /* 0x000fe200078e00ff */
[----:B------:R-:W-:Y:S01]  /*3410*/  PRMT R2, R2, 0x654, R3 ;  /* 0x0000065402027816 */ /* 0x000fe20000000003 */
[----:B------:R-:W-:Y:S02]  /*3420*/  IMAD.MOV.U32 R5, RZ, RZ, 0x4 ;  /* 0x00000004ff057424 */ /* 0x000fe400078e00ff */
[----:B------:R-:W-:Y:S01]  /*3430*/  IMAD.SHL.U32 R9, R11, 0x20, RZ ;  /* 0x000000200b097824 */ /* 0x000fe200078e00ff */
[----:B------:R-:W-:Y:S02]  /*3440*/  MOV R3, UR5 ;  /* 0x0000000500037c02 */ /* 0x000fe40008000f00 */
[-C--:B------:R-:W-:Y:S01]  /*3450*/  SHF.L.U32 R7, R6, R11.reuse, RZ ;  /* 0x0000000b06077219 */ /* 0x080fe200000006ff */
[----:B------:R1:W-:Y:S01]  /*3460*/  SYNCS.ARRIVE.TRANS64.RED RZ, [UR5], R5 ;  /* 0x00000005ffff79a7 */ /* 0x0003e20008000405 */
[----:B------:R-:W-:Y:S01]  /*3470*/  SHF.L.U32 R6, R4, R11, RZ ;  /* 0x0000000b04067219 */ /* 0x000fe200000006ff */
[----:B------:R1:W-:Y:S04]  /*3480*/  STS [UR37+0x170], R9 ;  /* 0x00017009ff007988 */ /* 0x0003e80008000825 */
[----:B------:R1:W-:Y:S04]  /*3490*/  STAS [R2.64], R11 ;  /* 0x0000000b02007dbd */ /* 0x0003e8000c0008ff */
[----:B------:R1:W-:Y:S04]  /*34a0*/  ATOMS.OR RZ, [UR4+0x14], R7 ;  /* 0x00001407ffff798c */ /* 0x0003e8000b000004 */
[----:B------:R1:W-:Y:S04]  /*34b0*/  ATOMS.OR RZ, [UR4+0x18], R6 ;  /* 0x00001806ffff798c */ /* 0x0003e8000b000004 */
[----:B------:R1:W-:Y:S02]  /*34c0*/  ATOMS.XOR RZ, [UR4+0x10], R4 ;  /* 0x00001004ffff798c */ /* 0x0003e4000b800004 */
.L_x_61:
[----:B------:R-:W-:Y:S05]  /*34d0*/  BSYNC B0 ;  /* 0x0000000000007941 */ /* 0x000fea0003800000 */
.L_x_60:
[----:B------:R-:W-:Y:S05]  /*34e0*/  BRA.U UP0, `(.L_x_66) ;  /* 0x00000001006c7547 */ /* 0x000fea000b800000 */
[----:B------:R-:W-:-:S03]  /*34f0*/  UMOV UR5, 0xffffffff ;  /* 0xffffffff00057882 */ /* 0x000fc60000000000 */
[----:B------:R-:W-:Y:S05]  /*3500*/  BRA.DIV UR5, `(.L_x_67) ;  /* 0x0000005e05207947 */ /* 0x000fea000b800000 */
[----:B------:R-:W-:-:S13]  /*3510*/  ELECT P6, URZ, PT ;  /* 0x0000000000ff782f */ /* 0x000fda00038c0000 */
.L_x_175:
[----:B------:R-:W-:Y:S05]  /*3520*/  @!P6 BRA `(.L_x_66) ;  /* 0x00000000005ce947 */ /* 0x000fea0003800000 */
[----:B-1----:R-:W1:Y:S02]  /*3530*/  LDS R3, [UR4+0x10] ;  /* 0x00001004ff037984 */ /* 0x002e640008000800 */
[----:B-1----:R-:W-:-:S04]  /*3540*/  SHF.L.U32 R3, R3, 0x1f, RZ ;  /* 0x0000001f03037819 */ /* 0x002fc800000006ff */
[----:B------:R-:W1:Y:S02]  /*3550*/  SYNCS.PHASECHK.TRANS64.TRYWAIT P0, [UR4+0x8], R3 ;  /* 0x00000803ff0075a7 */ /* 0x000e640008001104 */
[----:B-1----:R-:W-:Y:S05]  /*3560*/  @P0 BRA `(.L_x_68) ;  /* 0x0000000000080947 */ /* 0x002fea0003800000 */
[----:B------:R-:W1:Y:S02]  /*3570*/  SYNCS.PHASECHK.TRANS64.TRYWAIT P0, [UR4+0x8], R3 ;  /* 0x00000803ff0075a7 */ /* 0x000e640008001104 */
[----:B-1----:R-:W-:Y:S05]  /*3580*/  @!P0 BRA `(.L_x_69) ;  /* 0x0000005c00208947 */ /* 0x002fea0003800000 */
.L_x_68:
[----:B------:R-:W2:Y:S01]  /*3590*/  LDS R5, [UR37+0x170] ;  /* 0x00017025ff057984 */ /* 0x000ea20008000800 */
[----:B-1----:R-:W-:Y:S02]  /*35a0*/  HFMA2 R2, -RZ, RZ, 0, 5.9604644775390625e-08 ;  /* 0x00000001ff027431 */ /* 0x002fe400000001ff */
[----:B------:R-:W-:Y:S01]  /*35b0*/  IMAD.MOV.U32 R3, RZ, RZ, 0xffff ;  /* 0x0000ffffff037424 */ /* 0x000fe200078e00ff */
[----:B------:R-:W-:Y:S01]  /*35c0*/  UPRMT UR5, UR8, 0x654, UR6 ;  /* 0x0000065408057896 */ /* 0x000fe20008000006 */
[----:B--2---:R-:W-:-:S03]  /*35d0*/  IMAD.SHL.U32 R4, R5, 0x20, RZ ;  /* 0x0000002005047824 */ /* 0x004fc600078e00ff */
[-C--:B------:R-:W-:Y:S02]  /*35e0*/  SHF.L.U32 R3, R3, R5.reuse, RZ ;  /* 0x0000000503037219 */ /* 0x080fe400000006ff */
[----:B------:R-:W-:Y:S01]  /*35f0*/  SHF.L.U32 R5, R2, R5, RZ ;  /* 0x0000000502057219 */ /* 0x000fe200000006ff */
[----:B------:R2:W-:Y:S04]  /*3600*/  STS [UR37+0x170], R4 ;  /* 0x00017004ff007988 */ /* 0x0005e80008000825 */
[----:B------:R2:W-:Y:S04]  /*3610*/  ATOMS.OR RZ, [UR4+0x14], R3 ;  /* 0x00001403ffff798c */ /* 0x0005e8000b000004 */
[----:B------:R2:W-:Y:S01]  /*3620*/  ATOMS.OR RZ, [UR4+0x18], R5 ;  /* 0x00001805ffff798c */ /* 0x0005e2000b000004 */
[----:B------:R-:W-:Y:S03]  /*3630*/  SYNCS.ARRIVE.TRANS64.RED.A1T0 RZ, [UR5], RZ ;  /* 0x000000ffffff79a7 */ /* 0x000fe60008100405 */
[----:B------:R2:W-:Y:S01]  /*3640*/  ATOMS.XOR RZ, [UR4+0x10], R2 ;  /* 0x00001002ffff798c */ /* 0x0005e2000b800004 */
[----:B------:R-:W-:Y:S05]  /*3650*/  BRA `(.L_x_66) ;  /* 0x0000000000107947 */ /* 0x000fea0003800000 */
.L_x_59:
[----:B------:R-:W-:-:S05]  /*3660*/  MOV R2, 0xffffffff ;  /* 0xffffffff00027802 */ /* 0x000fca0000000f00 */
[----:B------:R1:W-:Y:S02]  /*3670*/  STS [UR37+0x170], R2 ;  /* 0x00017002ff007988 */ /* 0x0003e40008000825 */
[----:B-1----:R-:W-:Y:S02]  /*3680*/  MOV R2, 0x36a0 ;  /* 0x000036a000027802 */ /* 0x002fe40000000f00 */
[----:B-----5:R-:W-:Y:S05]  /*3690*/  CALL.REL.NOINC `($__internal_1_$__cuda_sm10x_tcgen05_guardrail_trap_phase_invalid_during_alloc) ;  /* 0x0000006000f47944 */ /* 0x020fea0003c00000 */
.L_x_66:
[----:B------:R-:W-:Y:S05]  /*36a0*/  WARPSYNC.ALL ;  /* 0x0000000000007948 */ /* 0x000fea0003800000 */
[----:B------:R-:W3:Y:S01]  /*36b0*/  S2UR UR5, SR_CgaCtaId ;  /* 0x00000000000579c3 */ /* 0x000ee20000008800 */
[----:B------:R-:W-:Y:S01]  /*36c0*/  UMOV UR4, 0x400 ;  /* 0x0000040000047882 */ /* 0x000fe20000000000 */
[----:B------:R-:W-:-:S06]  /*36d0*/  NOP ;  /* 0x0000000000007918 */ /* 0x000fcc0000000000 */
[----:B------:R-:W-:Y:S06]  /*36e0*/  BAR.ARV 0x6, 0xa0 ;  /* 0x0182800000007b1d */ /* 0x000fec0000002000 */
[----:B------:R-:W4:Y:S01]  /*36f0*/  LDCU UR6, c[0x0][0x38c] ;  /* 0x00007180ff0677ac */ /* 0x000f220008000800 */
[----:B------:R-:W-:Y:S01]  /*3700*/  LOP3.LUT R0, R0, 0xffff, RZ, 0xc0, !PT ;  /* 0x0000ffff00007812 */ /* 0x000fe200078ec0ff */
[----:B-1----:R-:W-:Y:S01]  /*3710*/  IMAD.MOV.U32 R9, RZ, RZ, 0x1 ;  /* 0x00000001ff097424 */ /* 0x002fe200078e00ff */
[----:B------:R-:W-:Y:S01]  /*3720*/  LOP3.LUT R8, R8, 0xffff, RZ, 0xc0, !PT ;  /* 0x0000ffff08087812 */ /* 0x000fe200078ec0ff */
[----:B------:R-:W-:Y:S01]  /*3730*/  UMOV UR18, URZ ;  /* 0x000000ff00127c82 */ /* 0x000fe20008000000 */
[----:B------:R-:W-:Y:S01]  /*3740*/  R2UR UR11, R0 ;  /* 0x00000000000b72ca */ /* 0x000fe200000e0000 */
[----:B------:R-:W-:Y:S01]  /*3750*/  UMOV UR17, URZ ;  /* 0x000000ff00117c82 */ /* 0x000fe20008000000 */
[----:B------:R-:W-:Y:S01]  /*3760*/  R2UR UR12, R8 ;  /* 0x00000000080c72ca */ /* 0x000fe200000e0000 */
[----:B------:R-:W-:Y:S01]  /*3770*/  IMAD.MOV.U32 R8, RZ, RZ, RZ ;  /* 0x000000ffff087224 */ /* 0x000fe200078e00ff */
[----:B------:R-:W-:Y:S01]  /*3780*/  UMOV UR16, URZ ;  /* 0x000000ff00107c82 */ /* 0x000fe20008000000 */
[----:B---3--:R-:W-:-:S02]  /*3790*/  ULEA UR5, UR5, UR4, 0x18 ;  /* 0x0000000405057291 */ /* 0x008fc4000f8ec0ff */
[----:B------:R-:W-:Y:S02]  /*37a0*/  UISETP.NE.AND UP2, UPT, UR9, URZ, UPT ;  /* 0x000000ff0900728c */ /* 0x000fe4000bf45270 */
[----:B------:R-:W-:Y:S02]  /*37b0*/  UIADD3 UR13, UPT, UPT, UR5, 0x4300, URZ ;  /* 0x00004300050d7890 */ /* 0x000fe4000fffe0ff */
[----:B------:R-:W-:Y:S02]  /*37c0*/  UIADD3 UR20, UPT, UPT, UR5, 0x12300, URZ ;  /* 0x0001230005147890 */ /* 0x000fe4000fffe0ff */
[----:B----4-:R-:W-:Y:S01]  /*37d0*/  UIADD3 UR6, UPT, UPT, UR6, 0x3f, URZ ;  /* 0x0000003f06067890 */ /* 0x010fe2000fffe0ff */
[----:B--2---:R-:W1:Y:S01]  /*37e0*/  LDS R2, [UR5+0x170] ;  /* 0x00017005ff027984 */ /* 0x004e620008000800 */
[----:B------:R-:W-:Y:S02]  /*37f0*/  USHF.R.U32.HI UR13, URZ, 0x4, UR13 ;  /* 0x00000004ff0d7899 */ /* 0x000fe4000801160d */
[----:B------:R-:W-:-:S02]  /*3800*/  USHF.R.S32.HI UR4, URZ, 0x1f, UR6 ;  /* 0x0000001fff047899 */ /* 0x000fc40008011406 */
[----:B------:R-:W-:Y:S02]  /*3810*/  USHF.R.U32.HI UR20, URZ, 0x4, UR20 ;  /* 0x00000004ff147899 */ /* 0x000fe40008011614 */
[----:B------:R-:W-:Y:S02]  /*3820*/  ULEA.HI UR4, UR4, UR6, URZ, 0x6 ;  /* 0x0000000604047291 */ /* 0x000fe4000f8f30ff */
[----:B------:R-:W-:Y:S02]  /*3830*/  ULOP3.LUT UR13, UR13, 0x3fff, URZ, 0xc0, !UPT ;  /* 0x00003fff0d0d7892 */ /* 0x000fe4000f8ec0ff */
[----:B------:R-:W-:Y:S01]  /*3840*/  USHF.R.S32.HI UR4, URZ, 0x6, UR4 ;  /* 0x00000006ff047899 */ /* 0x000fe20008011404 */
[----:B------:R-:W-:Y:S01]  /*3850*/  UMOV UR28, 0x0 ;  /* 0x00000000001c7882 */ /* 0x000fe20000000000 */
[----:B------:R-:W-:Y:S02]  /*3860*/  UMOV UR29, 0x8210010 ;  /* 0x08210010001d7882 */ /* 0x000fe40000000000 */
[----:B------:R-:W-:-:S02]  /*3870*/  UISETP.LT.AND UP0, UPT, UR4, 0x1, UPT ;  /* 0x000000010400788c */ /* 0x000fc4000bf01270 */
[----:B------:R-:W-:Y:S02]  /*3880*/  ULOP3.LUT UR20, UR20, 0x3fff, URZ, 0xc0, !UPT ;  /* 0x00003fff14147892 */ /* 0x000fe4000f8ec0ff */
[----:B------:R-:W-:Y:S02]  /*3890*/  ULOP3.LUT UR13, UR13, 0x10000, URZ, 0xfc, !UPT ;  /* 0x000100000d0d7892 */ /* 0x000fe4000f8efcff */
[----:B------:R-:W-:Y:S01]  /*38a0*/  USEL UR19, UR4, 0x1, !UP0 ;  /* 0x0000000104137887 */ /* 0x000fe2000c000000 */
[----:B------:R-:W-:Y:S01]  /*38b0*/  UMOV UR26, 0x0 ;  /* 0x00000000001a7882 */ /* 0x000fe20000000000 */
[----:B------:R-:W-:Y:S01]  /*38c0*/  UMOV UR27, 0x8210010 ;  /* 0x08210010001b7882 */ /* 0x000fe20000000000 */
[----:B------:R-:W-:Y:S01]  /*38d0*/  UMOV UR24, 0x0 ;  /* 0x0000000000187882 */ /* 0x000fe20000000000 */
[----:B------:R-:W-:Y:S01]  /*38e0*/  UMOV UR25, 0x8210010 ;  /* 0x0821001000197882 */ /* 0x000fe20000000000 */
[----:B------:R-:W-:Y:S01]  /*38f0*/  UMOV UR22, 0x0 ;  /* 0x0000000000167882 */ /* 0x000fe20000000000 */
[----:B------:R-:W-:Y:S01]  /*3900*/  UMOV UR23, 0x8210010 ;  /* 0x0821001000177882 */ /* 0x000fe20000000000 */
[----:B-1----:R-:W-:-:S02]  /*3910*/  R2UR UR21, R2 ;  /* 0x00000000021572ca */ /* 0x002fc400000e0000 */
[----:B------:R-:W-:-:S13]  /*3920*/  CS2R R2, SRZ ;  /* 0x0000000000027805 */ /* 0x000fda000001ff00 */
.L_x_77:
[C---:B------:R-:W-:Y:S02]  /*3930*/  LEA R0, R8.reuse, UR5, 0x3 ;  /* 0x0000000508007c11 */ /* 0x040fe4000f8e18ff */
[----:B------:R-:W-:Y:S02]  /*3940*/  SHF.L.U32 R5, R3, 0x1f, RZ ;  /* 0x0000001f03057819 */ /* 0x000fe400000006ff */
[----:B------:R-:W-:Y:S02]  /*3950*/  LEA R4, R8, UR5, 0x4 ;  /* 0x0000000508047c11 */ /* 0x000fe4000f8e20ff */
[----:B------:R-:W1:Y:S02]  /*3960*/  SYNCS.PHASECHK.TRANS64.TRYWAIT P0, [R0+URZ+0xc0], R5 ;  /* 0x0000c005000075a7 */ /* 0x000e6400080011ff */
[----:B-1-34-:R-:W-:Y:S05]  /*3970*/  @!P0 BRA `(.L_x_70) ;  /* 0x00000058003c8947 */ /* 0x01afea0003800000 */
.L_x_176:
[----:B-1----:R-:W1:Y:S01]  /*3980*/  LDS.128 R4, [R4+0x150] ;  /* 0x0001500004047984 */ /* 0x002e620000000c00 */
[----:B------:R-:W-:Y:S02]  /*3990*/  VIADD R0, R0, 0xd0 ;  /* 0x000000d000007836 */ /* 0x000fe40000000000 */
[----:B------:R-:W-:Y:S01]  /*39a0*/  VIADD R8, R8, 0x1 ;  /* 0x0000000108087836 */ /* 0x000fe20000000000 */
[----:B------:R-:W-:Y:S01]  /*39b0*/  @!PT LDS RZ, [RZ] ;  /* 0x00000000fffff984 */ /* 0x000fe20000000800 */
[----:B------:R-:W-:Y:S01]  /*39c0*/  @!PT LDS RZ, [RZ] ;  /* 0x00000000fffff984 */ /* 0x000fe20000000800 */
[----:B------:R-:W-:Y:S01]  /*39d0*/  @!PT LDS RZ, [RZ] ;  /* 0x00000000fffff984 */ /* 0x000fe20000000800 */
[----:B------:R-:W-:Y:S01]  /*39e0*/  @!PT LDS RZ, [RZ] ;  /* 0x00000000fffff984 */ /* 0x000fe20000000800 */
[----:B------:R2:W-:Y:S06]  /*39f0*/  MEMBAR.ALL.CTA ;  /* 0x0000000000007992 */ /* 0x0005ec0000008000 */
[----:B--2---:R-:W2:Y:S01]  /*3a00*/  FENCE.VIEW.ASYNC.S ;  /* 0x00000000000073c6 */ /* 0x004ea20000000000 */
[----:B------:R-:W-:-:S04]  /*3a10*/  PRMT R0, RZ, 0x654, R0 ;  /* 0x00000654ff007816 */ /* 0x000fc80000000000 */
[----:B--2---:R2:W-:Y:S01]  /*3a20*/  SYNCS.ARRIVE.TRANS64.RED.A1T0 RZ, [R0+URZ], RZ ;  /* 0x000000ff00ff79a7 */ /* 0x0045e200081004ff */
[----:B-1----:R-:W-:Y:S01]  /*3a30*/  LOP3.LUT P1, RZ, R6, 0x1, RZ, 0xc0, !PT ;  /* 0x0000000106ff7812 */ /* 0x002fe2000782c0ff */
[----:B--2---:R-:W-:-:S12]  /*3a40*/  BRA.U UP2, `(.L_x_71) ;  /* 0x0000000502087547 */ /* 0x004fd8000b800000 */
[----:B------:R-:W1:Y:S01]  /*3a50*/  LDCU UR6, c[0x0][0x38c] ;  /* 0x00007180ff0677ac */ /* 0x000e620008000800 */
[----:B------:R-:W-:Y:S02]  /*3a60*/  PLOP3.LUT P2, PT, PT, PT, PT, 0x80, 0x8 ;  /* 0x000000000008781c */ /* 0x000fe40003f4f070 */
[----:B------:R-:W-:Y:S01]  /*3a70*/  SHF.L.U32 R5, R9, 0x1f, RZ ;  /* 0x0000001f09057819 */ /* 0x000fe200000006ff */
[----:B------:R-:W-:Y:S02]  /*3a80*/  ULEA UR7, UR18, UR5, 0x3 ;  /* 0x0000000512077291 */ /* 0x000fe4000f8e18ff */
[----:B------:R-:W-:Y:S02]  /*3a90*/  ULEA UR10, UR18, UR21, 0x6 ;  /* 0x00000015120a7291 */ /* 0x000fe4000f8e30ff */
[----:B-1----:R-:W-:-:S06]  /*3aa0*/  UISETP.GE.AND UP0, UPT, UR6, 0x1, UPT ;  /* 0x000000010600788c */ /* 0x002fcc000bf06270 */
[----:B------:R-:W-:-:S05]  /*3ab0*/  PLOP3.LUT P0, PT, PT, PT, UP0, 0x80, 0x8 ;  /* 0x000000000008781c */ /* 0x000fca0003f0f008 */
[----:B------:R-:W-:-:S08]  /*3ac0*/  @UP0 ULEA UR6, UR17, UR5, 0x3 ;  /* 0x0000000511060291 */ /* 0x000fd0000f8e18ff */
[----:B------:R-:W-:-:S04]  /*3ad0*/  @P0 SHF.L.U32 R0, R2, 0x1f, RZ ;  /* 0x0000001f02000819 */ /* 0x000fc800000006ff */
[----:B------:R1:W2:Y:S01]  /*3ae0*/  @P0 SYNCS.PHASECHK.TRANS64.TRYWAIT P2, [UR6], R0 ;  /* 0x00000000ff0005a7 */ /* 0x0002a20008041106 */
[----:B------:R-:W3:Y:S02]  /*3af0*/  SYNCS.PHASECHK.TRANS64.TRYWAIT P0, [UR7+0x100], R5 ;  /* 0x00010005ff0075a7 */ /* 0x000ee40008001107 */
[----:B-123--:R-:W-:Y:S05]  /*3b00*/  @!P0 BRA `(.L_x_72) ;  /* 0x0000005400ec8947 */ /* 0x00efea0003800000 */
.L_x_178:
[----:B------:R-:W-:Y:S01]  /*3b10*/  UMOV UR15, UR16 ;  /* 0x00000010000f7c82 */ /* 0x000fe20008000000 */
[----:B------:R-:W-:Y:S05]  /*3b20*/  BRA.U !UP0, `(.L_x_73) ;  /* 0x0000000108c07547 */ /* 0x000fea000b800000 */
[----:B------:R-:W-:Y:S02]  /*3b30*/  UIADD3 UR15, UPT, UPT, UR19, UR16, URZ ;  /* 0x00000010130f7290 */ /* 0x000fe4000fffe0ff */
[----:B------:R-:W-:Y:S01]  /*3b40*/  UPLOP3.LUT UP3, UPT, UPT, UPT, UPT, 0x40, 0x4 ;  /* 0x000000000004789c */ /* 0x000fe20003f6e870 */
[----:B------:R-:W-:Y:S01]  /*3b50*/  UMOV UR14, UR4 ;  /* 0x00000004000e7c82 */ /* 0x000fe20008000000 */
[----:B------:R-:W-:-:S09]  /*3b60*/  UMOV UR46, UR17 ;  /* 0x00000011002e7c82 */ /* 0x000fd20008000000 */
.L_x_76:
[----:B--2---:R-:W-:Y:S01]  /*3b70*/  ULEA UR6, UR46, UR5, 0x3 ;  /* 0x000000052e067291 */ /* 0x004fe2000f8e18ff */
[----:B---3--:R-:W-:Y:S11]  /*3b80*/  @P2 BRA `(.L_x_74) ;  /* 0x00000000000c2947 */ /* 0x008ff60003800000 */
[----:B-1----:R-:W-:Y:S04]  /*3b90*/  SHF.L.U32 R5, R2, 0x1f, RZ ;  /* 0x0000001f02057819 */ /* 0x002fe800000006ff */
[----:B------:R-:W1:Y:S02]  /*3ba0*/  SYNCS.PHASECHK.TRANS64.TRYWAIT P0, [UR6], R5 ;  /* 0x00000005ff0075a7 */ /* 0x000e640008001106 */
[----:B-1----:R-:W-:Y:S05]  /*3bb0*/  @!P0 BRA `(.L_x_75) ;  /* 0x0000005400d88947 */ /* 0x002fea0003800000 */
.L_x_74:
[----:B------:R-:W-:Y:S01]  /*3bc0*/  UISETP.NE.AND UP0, UPT, UR14, 0x1, UPT ;  /* 0x000000010e00788c */ /* 0x000fe2000bf05270 */
[----:B------:R-:W-:Y:S01]  /*3bd0*/  PLOP3.LUT P2, PT, PT, PT, PT, 0x80, 0x8 ;  /* 0x000000000008781c */ /* 0x000fe20003f4f070 */
[----:B------:R-:W-:Y:S02]  /*3be0*/  UIADD3 UR17, UPT, UPT, UR46, 0x1, URZ ;  /* 0x000000012e117890 */ /* 0x000fe4000fffe0ff */
[----:B------:R-:W-:Y:S02]  /*3bf0*/  ULEA UR32, UR46, UR20, 0x9 ;  /* 0x000000142e207291 */ /* 0x000fe4000f8e48ff */
[----:B------:R-:W-:Y:S01]  /*3c00*/  UISETP.NE.AND UP1, UPT, UR17, 0x7, UPT ;  /* 0x000000071100788c */ /* 0x000fe2000bf25270 */
[----:B------:R-:W-:Y:S01]  /*3c10*/  PLOP3.LUT P0, PT, PT, PT, UP0, 0x80, 0x8 ;  /* 0x000000000008781c */ /* 0x000fe20003f0f008 */
[----:B------:R-:W-:Y:S02]  /*3c20*/  UIADD3 UR44, UPT, UPT, UR32, 0x80, URZ ;  /* 0x00000080202c7890 */ /* 0x000fe4000fffe0ff */
[----:B------:R-:W-:Y:S02]  /*3c30*/  USEL UR31, URZ, 0x1, UP1 ;  /* 0x00000001ff1f7887 */ /* 0x000fe40008800000 */
[----:B------:R-:W-:Y:S02]  /*3c40*/  USEL UR17, UR17, URZ, UP1 ;  /* 0x000000ff11117287 */ /* 0x000fe40008800000 */
[----:B------:R-:W-:Y:S02]  /*3c50*/  UIADD3 UR40, UPT, UPT, UR32, 0x100, URZ ;  /* 0x0000010020287890 */ /* 0x000fe4000fffe0ff */
[----:B------:R-:W-:Y:S01]  /*3c60*/  @UP0 ULEA UR30, UR17, UR5, 0x3 ;  /* 0x00000005111e0291 */ /* 0x000fe2000f8e18ff */
[----:B------:R-:W-:Y:S01]  /*3c70*/  LOP3.LUT R2, R2, UR31, RZ, 0x3c, !PT ;  /* 0x0000001f02027c12 */ /* 0x000fe2000f8e3cff */
[----:B------:R-:W-:Y:S02]  /*3c80*/  UIADD3 UR36, UPT, UPT, UR32, 0x180, URZ ;  /* 0x0000018020247890 */ /* 0x000fe4000fffe0ff */
[----:B------:R-:W-:Y:S01]  /*3c90*/  UIADD3 UR6, UPT, UPT, UR6, 0x38, URZ ;  /* 0x0000003806067890 */ /* 0x000fe2000fffe0ff */
[----:B-1----:R-:W-:Y:S01]  /*3ca0*/  @P0 SHF.L.U32 R0, R2, 0x1f, RZ ;  /* 0x0000001f02000819 */ /* 0x002fe200000006ff */
[----:B------:R-:W-:Y:S02]  /*3cb0*/  UIADD3 UR16, UPT, UPT, UR16, 0x1, URZ ;  /* 0x0000000110107890 */ /* 0x000fe4000fffe0ff */
[----:B------:R-:W-:Y:S01]  /*3cc0*/  UIADD3 UR14, UPT, UPT, UR14, -0x1, URZ ;  /* 0xffffffff0e0e7890 */ /* 0x000fe2000fffe0ff */
[----:B------:R2:W3:Y:S01]  /*3cd0*/  @P0 SYNCS.PHASECHK.TRANS64.TRYWAIT P2, [UR30], R0 ;  /* 0x00000000ff0005a7 */ /* 0x0004e2000804111e */
[----:B------:R-:W-:Y:S02]  /*3ce0*/  ULEA UR30, UR46, UR13, 0x9 ;  /* 0x0000000d2e1e7291 */ /* 0x000fe4000f8e48ff */
[----:B------:R-:W-:Y:S02]  /*3cf0*/  UISETP.NE.AND UP0, UPT, UR16, UR15, UPT ;  /* 0x0000000f1000728c */ /* 0x000fe4000bf05270 */
[----:B------:R-:W-:Y:S02]  /*3d00*/  UIADD3 UR42, UPT, UPT, UR30, 0x2, URZ ;  /* 0x000000021e2a7890 */ /* 0x000fe4000fffe0ff */
[----:B------:R-:W-:Y:S02]  /*3d10*/  UIADD3 UR38, UPT, UPT, UR30, 0x4, URZ ;  /* 0x000000041e267890 */ /* 0x000fe4000fffe0ff */
[----:B------:R-:W-:Y:S01]  /*3d20*/  UIADD3 UR34, UPT, UPT, UR30, 0x6, URZ ;  /* 0x000000061e227890 */ /* 0x000fe2000fffe0ff */
[----:B------:R-:W-:Y:S01]  /*3d30*/  UMOV UR33, 0x40004040 ;  /* 0x4000404000217882 */ /* 0x000fe20000000000 */
[----:B------:R-:W-:Y:S01]  /*3d40*/  UMOV UR31, 0x40004040 ;  /* 0x40004040001f7882 */ /* 0x000fe20000000000 */
[----:B------:R-:W-:Y:S01]  /*3d50*/  UMOV UR45, 0x40004040 ;  /* 0x40004040002d7882 */ /* 0x000fe20000000000 */
[----:B------:R2:W-:Y:S01]  /*3d60*/  UTCHMMA.2CTA gdesc[UR30], gdesc[UR32], tmem[UR10], tmem[UR28], idesc[UR29], UP3 ;  /* 0x00ff1c201e0075ea */ /* 0x0005e20009a0000a */
[----:B------:R-:W-:Y:S01]  /*3d70*/  UPLOP3.LUT UP3, UPT, UPT, UPT, UPT, 0x80, 0x8 ;  /* 0x000000000008789c */ /* 0x000fe20003f6f070 */
[----:B------:R-:W-:Y:S01]  /*3d80*/  UMOV UR43, 0x40004040 ;  /* 0x40004040002b7882 */ /* 0x000fe20000000000 */
[----:B------:R-:W-:Y:S01]  /*3d90*/  UMOV UR41, 0x40004040 ;  /* 0x4000404000297882 */ /* 0x000fe20000000000 */
[----:B------:R2:W-:Y:S01]  /*3da0*/  UTCHMMA.2CTA gdesc[UR42], gdesc[UR44], tmem[UR10], tmem[UR26], idesc[UR27], UPT ;  /* 0x00ff1a2c2a0075ea */ /* 0x0005e2000ba0000a */
[----:B------:R-:W-:Y:S01]  /*3db0*/  UMOV UR39, 0x40004040 ;  /* 0x4000404000277882 */ /* 0x000fe20000000000 */
[----:B------:R-:W-:Y:S01]  /*3dc0*/  UMOV UR37, 0x40004040 ;  /* 0x4000404000257882 */ /* 0x000fe20000000000 */
[----:B------:R-:W-:Y:S01]  /*3dd0*/  UMOV UR35, 0x40004040 ;  /* 0x4000404000237882 */ /* 0x000fe20000000000 */
[----:B------:R2:W-:Y:S01]  /*3de0*/  UTCHMMA.2CTA gdesc[UR38], gdesc[UR40], tmem[UR10], tmem[UR24], idesc[UR25], UPT ;  /* 0x00ff1828260075ea */ /* 0x0005e2000ba0000a */
[----:B------:R2:W-:Y:S01]  /*3df0*/  UTCHMMA.2CTA gdesc[UR34], gdesc[UR36], tmem[UR10], tmem[UR22], idesc[UR23], UPT ;  /* 0x00ff1624220075ea */ /* 0x0005e2000ba0000a */
[----:B------:R2:W-:Y:S01]  /*3e00*/  UTCBAR.2CTA.MULTICAST [UR6], URZ, UR12 ;  /* 0x000000ff060073e9 */ /* 0x0005e2000820080c */
[----:B------:R-:W-:Y:S01]  /*3e10*/  UMOV UR46, UR17 ;  /* 0x00000011002e7c82 */ /* 0x000fe20008000000 */
[----:B------:R-:W-:Y:S05]  /*3e20*/  BRA.U UP0, `(.L_x_76) ;  /* 0xfffffffd00507547 */ /* 0x000fea000b83ffff */
.L_x_73:
[----:B------:R-:W-:Y:S01]  /*3e30*/  UIADD3 UR7, UPT, UPT, UR7, 0xe0, URZ ;  /* 0x000000e007077890 */ /* 0x000fe2000fffe0ff */
[----:B------:R-:W-:-:S08]  /*3e40*/  UMOV UR16, UR15 ;  /* 0x0000000f00107c82 */ /* 0x000fd00008000000 */
[----:B------:R4:W-:Y:S01]  /*3e50*/  UTCBAR.2CTA.MULTICAST [UR7], URZ, UR11 ;  /* 0x000000ff070073e9 */ /* 0x0009e2000820080b */
[----:B------:R-:W-:Y:S02]  /*3e60*/  NOP ;  /* 0x0000000000007918 */ /* 0x000fe40000000000 */
.L_x_71:
[----:B------:R-:W-:Y:S01]  /*3e70*/  UIADD3 UR18, UPT, UPT, UR18, 0x1, URZ ;  /* 0x0000000112127890 */ /* 0x000fe2000fffe0ff */
[----:B------:R-:W-:-:S03]  /*3e80*/  ISETP.NE.AND P0, PT, R8, 0x2, PT ;  /* 0x000000020800780c */ /* 0x000fc60003f05270 */
[----:B------:R-:W-:Y:S01]  /*3e90*/  UISETP.NE.AND UP0, UPT, UR18, 0x4, UPT ;  /* 0x000000041200788c */ /* 0x000fe2000bf05270 */
[----:B-12---:R-:W-:Y:S02]  /*3ea0*/  SEL R0, RZ, 0x1, P0 ;  /* 0x00000001ff007807 */ /* 0x006fe40000000000 */
[----:B------:R-:W-:Y:S01]  /*3eb0*/  SEL R8, R8, RZ, P0 ;  /* 0x000000ff08087207 */ /* 0x000fe20000000000 */
[----:B------:R-:W-:Y:S01]  /*3ec0*/  USEL UR6, URZ, 0x1, UP0 ;  /* 0x00000001ff067887 */ /* 0x000fe20008000000 */
[----:B------:R-:W-:Y:S01]  /*3ed0*/  LOP3.LUT R3, R3, R0, RZ, 0x3c, !PT ;  /* 0x0000000003037212 */ /* 0x000fe200078e3cff */
[----:B------:R-:W-:-:S04]  /*3ee0*/  USEL UR18, UR18, URZ, UP0 ;  /* 0x000000ff12127287 */ /* 0x000fc80008000000 */
[----:B------:R-:W-:Y:S01]  /*3ef0*/  LOP3.LUT R9, R9, UR6, RZ, 0x3c, !PT ;  /* 0x0000000609097c12 */ /* 0x000fe2000f8e3cff */
[----:B------:R-:W-:Y:S07]  /*3f00*/  @P1 BRA `(.L_x_77) ;  /* 0xfffffff800881947 */ /* 0x000fee000383ffff */
[----:B------:R-:W1:Y:S01]  /*3f10*/  S2UR UR4, SR_CgaCtaId ;  /* 0x00000000000479c3 */ /* 0x000e620000008800 */
[----:B------:R-:W-:Y:S01]  /*3f20*/  ELECT P0, URZ, PT ;  /* 0x0000000000ff782f */ /* 0x000fe20003800000 */
[----:B------:R-:W-:Y:S01]  /*3f30*/  HFMA2 R0, -RZ, RZ, 0, 5.9604644775390625e-08 ;  /* 0x00000001ff007431 */ /* 0x000fe200000001ff */
[----:B------:R-:W-:-:S05]  /*3f40*/  UMOV UR6, 0x40 ;  /* 0x0000004000067882 */ /* 0x000fca0000000000 */
[----:B------:R-:W-:Y:S01]  /*3f50*/  UVIRTCOUNT.DEALLOC.SMPOOL 0x80 ;  /* 0x000000800000784c */ /* 0x000fe20000000000 */
[----:B------:R-:W-:Y:S02]  /*3f60*/  UISETP.NE.AND UP0, UPT, UR9, URZ, UPT ;  /* 0x000000ff0900728c */ /* 0x000fe4000bf05270 */
[----:B-1----:R-:W-:-:S09]  /*3f70*/  ULEA UR4, UR4, UR6, 0x18 ;  /* 0x0000000604047291 */ /* 0x002fd2000f8ec0ff */
[----:B------:R1:W-:Y:S01]  /*3f80*/  @P0 STS.U8 [UR4+0x1c], R0 ;  /* 0x00001c00ff000988 */ /* 0x0003e20008000004 */
[----:B------:R-:W-:Y:S05]  /*3f90*/  BRA.U UP0, `(.L_x_78) ;  /* 0x0000000100a07547 */ /* 0x000fea000b800000 */
[----:B------:R-:W-:Y:S01]  /*3fa0*/  UIADD3 UR6, UPT, UPT, UR5, 0x100, URZ ;  /* 0x0000010005067890 */ /* 0x000fe2000fffe0ff */
[----:B------:R-:W-:-:S03]  /*3fb0*/  SHF.L.U32 R3, R9, 0x1f, RZ ;  /* 0x0000001f09037819 */ /* 0x000fc600000006ff */
[----:B----4-:R-:W-:-:S09]  /*3fc0*/  ULEA UR7, UR18, UR6, 0x3 ;  /* 0x0000000612077291 */ /* 0x010fd2000f8e18ff */
[----:B------:R-:W2:Y:S02]  /*3fd0*/  SYNCS.PHASECHK.TRANS64.TRYWAIT P0, [UR7], R3 ;  /* 0x00000003ff0075a7 */ /* 0x000ea40008001107 */
[----:B--2---:R-:W-:Y:S05]  /*3fe0*/  @!P0 BRA `(.L_x_79) ;  /* 0x0000005000e48947 */ /* 0x004fea0003800000 */
.L_x_181:
        /* <DEDUP_REMOVED lines=9> */
.L_x_183:
        /* <DEDUP_REMOVED lines=9> */
.L_x_185:
[----:B------:R-:W-:-:S04]  /*4110*/  UIADD3 UR9, UPT, UPT, UR9, 0x1, URZ ;  /* 0x0000000109097890 */ /* 0x000fc8000fffe0ff */
[----:B------:R-:W-:-:S04]  /*4120*/  UISETP.NE.AND UP1, UPT, UR9, 0x4, UPT ;  /* 0x000000040900788c */ /* 0x000fc8000bf25270 */
[----:B------:R-:W-:Y:S02]  /*4130*/  USEL UR7, URZ, 0x1, UP1 ;  /* 0x00000001ff077887 */ /* 0x000fe40008800000 */
[----:B------:R-:W-:-:S04]  /*4140*/  USEL UR9, UR9, URZ, UP1 ;  /* 0x000000ff09097287 */ /* 0x000fc80008800000 */
[----:B------:R-:W-:Y:S01]  /*4150*/  ULEA UR9, UR9, UR6, 0x3 ;  /* 0x0000000609097291 */ /* 0x000fe2000f8e18ff */
[----:B-1----:R-:W-:-:S04]  /*4160*/  LOP3.LUT R3, R2, UR7, RZ, 0x3c, !PT ;  /* 0x0000000702037c12 */ /* 0x002fc8000f8e3cff */
[----:B------:R-:W-:Y:S01]  /*4170*/  SHF.L.U32 R3, R3, 0x1f, RZ ;  /* 0x0000001f03037819 */ /* 0x000fe200000006ff */
[----:B------:R-:W-:-:S04]  /*4180*/  IMAD.U32 R0, RZ, RZ, UR9 ;  /* 0x00000009ff007e24 */ /* 0x000fc8000f8e00ff */
[----:B------:R1:W2:Y:S03]  /*4190*/  SYNCS.PHASECHK.TRANS64.TRYWAIT P0, [R0+URZ], R3 ;  /* 0x00000003000075a7 */ /* 0x0002a600080011ff */
[----:B--2---:R-:W-:Y:S05]  /*41a0*/  @!P0 NANOSLEEP.SYNCS 0x989680 ;  /* 0x009896800000895d */ /* 0x004fea0003900000 */
[----:B------:R-:W2:Y:S02]  /*41b0*/  @!P0 SYNCS.PHASECHK.TRANS64 P0, [R0+URZ], R3 ;  /* 0x00000003000085a7 */ /* 0x000ea400080010ff */
[----:B--2---:R-:W-:Y:S05]  /*41c0*/  @P0 BRA `(.L_x_82) ;  /* 0x0000000000200947 */ /* 0x004fea0003800000 */
.L_x_83:
[----:B--2---:R2:W4:Y:S02]  /*41d0*/  SYNCS.PHASECHK.TRANS64.TRYWAIT P0, [R0+URZ], R3 ;  /* 0x00000003000075a7 */ /* 0x00452400080011ff */
[----:B----4-:R-:W-:Y:S05]  /*41e0*/  @!P0 NANOSLEEP.SYNCS 0x989680 ;  /* 0x009896800000895d */ /* 0x010fea0003900000 */
[----:B------:R-:W4:Y:S02]  /*41f0*/  @!P0 SYNCS.PHASECHK.TRANS64 P0, [R0+URZ], R3 ;  /* 0x00000003000085a7 */ /* 0x000f2400080010ff */
[----:B----4-:R-:W-:Y:S05]  /*4200*/  @!P0 BRA `(.L_x_83) ;  /* 0xfffffffc00f08947 */ /* 0x010fea000383ffff */
[----:B------:R-:W-:Y:S05]  /*4210*/  BRA `(.L_x_82) ;  /* 0x00000000000c7947 */ /* 0x000fea0003800000 */
.L_x_78:
[----:B------:R-:W-:-:S04]  /*4220*/  UIADD3 UR6, UPT, UPT, UR5, 0x140, URZ ;  /* 0x0000014005067890 */ /* 0x000fc8000fffe0ff */
[----:B------:R-:W-:-:S09]  /*4230*/  UPRMT UR6, UR8, 0x654, UR6 ;  /* 0x0000065408067896 */ /* 0x000fd20008000006 */
[----:B------:R-:W-:Y:S03]  /*4240*/  SYNCS.ARRIVE.TRANS64.RED.A1T0 RZ, [UR6], RZ ;  /* 0x000000ffffff79a7 */ /* 0x000fe60008100406 */
.L_x_82:
[----:B-12---:R-:W-:Y:S01]  /*4250*/  SHF.L.U32 R3, RZ, 0x1f, RZ ;  /* 0x0000001fff037819 */ /* 0x006fe200000006ff */
[----:B------:R-:W-:Y:S01]  /*4260*/  UIADD3 UR6, UPT, UPT, UR5, 0x140, URZ ;  /* 0x0000014005067890 */ /* 0x000fe2000fffe0ff */
[----:B------:R-:W-:Y:S02]  /*4270*/  PLOP3.LUT P0, PT, PT, PT, UP0, 0x80, 0x8 ;  /* 0x000000000008781c */ /* 0x000fe40003f0f008 */
[----:B------:R-:W1:Y:S02]  /*4280*/  SYNCS.PHASECHK.TRANS64.TRYWAIT P1, [UR5+0x140], R3 ;  /* 0x00014003ff0075a7 */ /* 0x000e640008021105 */
[----:B-1----:R-:W-:Y:S09]  /*4290*/  @!P1 BRA `(.L_x_84) ;  /* 0x0000005000809947 */ /* 0x002ff20003800000 */
.L_x_187:
[----:B------:R-:W-:Y:S01]  /*42a0*/  @!UP0 UPRMT UR6, UR8, 0x654, UR6 ;  /* 0x0000065408068896 */ /* 0x000fe20008000006 */
[----:B------:R-:W-:Y:S02]  /*42b0*/  UMOV UR5, 0x1 ;  /* 0x0000000100057882 */ /* 0x000fe40000000000 */
[----:B------:R-:W-:-:S06]  /*42c0*/  UMOV UR8, 0xffff ;  /* 0x0000ffff00087882 */ /* 0x000fcc0000000000 */
[----:B------:R-:W-:Y:S01]  /*42d0*/  @!P0 SYNCS.ARRIVE.TRANS64.RED.A1T0 RZ, [UR6], RZ ;  /* 0x000000ffffff89a7 */ /* 0x000fe20008100406 */
[----:B------:R-:W-:Y:S01]  /*42e0*/  NOP ;  /* 0x0000000000007918 */ /* 0x000fe20000000000 */
[----:B-1----:R-:W1:Y:S01]  /*42f0*/  LDS R0, [UR4+0x14] ;  /* 0x00001404ff007984 */ /* 0x002e620008000800 */
[----:B------:R-:W-:-:S04]  /*4300*/  ULOP3.LUT UR6, UR21, 0xffff, URZ, 0xc0, !UPT ;  /* 0x0000ffff15067892 */ /* 0x000fc8000f8ec0ff */
[----:B------:R-:W-:-:S04]  /*4310*/  USHF.R.U32.HI UR6, URZ, 0x5, UR6 ;  /* 0x00000005ff067899 */ /* 0x000fc80008011606 */
[----:B------:R-:W-:Y:S02]  /*4320*/  USHF.L.U32 UR8, UR8, UR6, URZ ;  /* 0x0000000608087299 */ /* 0x000fe400080006ff */
[----:B------:R-:W-:-:S04]  /*4330*/  USHF.L.U32 UR5, UR5, UR6, URZ ;  /* 0x0000000605057299 */ /* 0x000fc800080006ff */
[----:B-1----:R-:W-:-:S04]  /*4340*/  LOP3.LUT R0, R0, UR8, RZ, 0xc0, !PT ;  /* 0x0000000800007c12 */ /* 0x002fc8000f8ec0ff */
[----:B------:R-:W-:-:S13]  /*4350*/  ISETP.NE.AND P0, PT, R0, UR8, PT ;  /* 0x0000000800007c0c */ /* 0x000fda000bf05270 */
[----:B------:R-:W-:Y:S05]  /*4360*/  @P0 BRA `(.L_x_85) ;  /* 0x0000000000580947 */ /* 0x000fea0003800000 */
[----:B------:R-:W1:Y:S02]  /*4370*/  LDS R0, [UR4+0x18] ;  /* 0x00001804ff007984 */ /* 0x000e640008000800 */
[----:B-1----:R-:W-:-:S04]  /*4380*/  LOP3.LUT R0, R0, UR5, RZ, 0xc0, !PT ;  /* 0x0000000500007c12 */ /* 0x002fc8000f8ec0ff */
[----:B------:R-:W-:-:S13]  /*4390*/  ISETP.NE.AND P0, PT, R0, UR5, PT ;  /* 0x0000000500007c0c */ /* 0x000fda000bf05270 */
[----:B------:R-:W-:Y:S05]  /*43a0*/  @P0 BRA `(.L_x_86) ;  /* 0x00000000003c0947 */ /* 0x000fea0003800000 */
[----:B------:R-:W1:Y:S01]  /*43b0*/  S2R R2, SR_LANEID ;  /* 0x0000000000027919 */ /* 0x000e620000000000 */
[----:B------:R-:W-:Y:S01]  /*43c0*/  ULOP3.LUT UR8, URZ, UR8, URZ, 0x33, !UPT ;  /* 0x00000008ff087292 */ /* 0x000fe2000f8e33ff */
[----:B------:R-:W-:Y:S01]  /*43d0*/  LOP3.LUT R4, RZ, UR5, RZ, 0x33, !PT ;  /* 0x00000005ff047c12 */ /* 0x000fe2000f8e33ff */
[----:B----4-:R-:W-:Y:S02]  /*43e0*/  VOTEU.ANY UR7, UPT, PT ;  /* 0x0000000000077886 */ /* 0x010fe400038e0100 */
[----:B------:R-:W-:Y:S01]  /*43f0*/  UFLO.U32 UR7, UR7 ;  /* 0x00000007000772bd */ /* 0x000fe200080e0000 */
[----:B------:R-:W2:Y:S01]  /*4400*/  REDUX UR5, R4 ;  /* 0x00000000040573c4 */ /* 0x000ea20000000000 */
[----:B------:R-:W-:-:S06]  /*4410*/  IMAD.U32 R0, RZ, RZ, UR8 ;  /* 0x00000008ff007e24 */ /* 0x000fcc000f8e00ff */
[----:B------:R4:W-:Y:S01]  /*4420*/  UTCATOMSWS.AND URZ, UR8 ;  /* 0x0000000800ff79e3 */ /* 0x0009e20008000000 */
[----:B------:R-:W3:Y:S01]  /*4430*/  REDUX UR6, R0 ;  /* 0x00000000000673c4 */ /* 0x000ee20000000000 */
[----:B-1----:R-:W-:Y:S01]  /*4440*/  ISETP.EQ.U32.AND P0, PT, R2, UR7, PT ;  /* 0x0000000702007c0c */ /* 0x002fe2000bf02070 */
[----:B--2---:R-:W-:Y:S01]  /*4450*/  IMAD.U32 R2, RZ, RZ, UR5 ;  /* 0x00000005ff027e24 */ /* 0x004fe2000f8e00ff */
[----:B---3--:R-:W-:-:S11]  /*4460*/  MOV R3, UR6 ;  /* 0x0000000600037c02 */ /* 0x008fd60008000f00 */
[----:B------:R4:W-:Y:S04]  /*4470*/  @P0 ATOMS.AND RZ, [UR4+0x14], R3 ;  /* 0x00001403ffff098c */ /* 0x0009e8000a800004 */
[----:B------:R4:W-:Y:S01]  /*4480*/  @P0 ATOMS.AND RZ, [UR4+0x18], R2 ;  /* 0x00001802ffff098c */ /* 0x0009e2000a800004 */
[----:B------:R-:W-:Y:S05]  /*4490*/  BRA `(.L_x_87) ;  /* 0x0000000000147947 */ /* 0x000fea0003800000 */
.L_x_86:
[----:B------:R-:W-:Y:S02]  /*44a0*/  MOV R2, 0x44c0 ;  /* 0x000044c000027802 */ /* 0x000fe40000000f00 */
[----:B---345:R-:W-:Y:S05]  /*44b0*/  CALL.REL.NOINC `($__internal_0_$__cuda_sm10x_tcgen05_guardrail_trap_col_being_dealloced_not_returned_by_alloc) ;  /* 0x0000005400607944 */ /* 0x038fea0003c00000 */
[----:B------:R-:W-:Y:S05]  /*44c0*/  BRA `(.L_x_87) ;  /* 0x0000000000087947 */ /* 0x000fea0003800000 */
.L_x_85:
[----:B------:R-:W-:Y:S02]  /*44d0*/  MOV R2, 0x44f0 ;  /* 0x000044f000027802 */ /* 0x000fe40000000f00 */
[----:B---345:R-:W-:Y:S05]  /*44e0*/  CALL.REL.NOINC `($__internal_2_$__cuda_sm10x_tcgen05_guardrail_trap_unallocated_columns_being_dealloced) ;  /* 0x00000054006c7944 */ /* 0x038fea0003c00000 */
.L_x_87:
[----:B------:R-:W-:Y:S01]  /*44f0*/  NOP ;  /* 0x0000000000007918 */ /* 0x000fe20000000000 */
[----:B----4-:R-:W-:Y:S05]  /*4500*/  EXIT ;  /* 0x000000000000794d */ /* 0x010fea0003800000 */
.L_x_58:
[----:B------:R-:W-:-:S09]  /*4510*/  UISETP.NE.OR UP5, UPT, UR10, 0x3, !UP5 ;  /* 0x000000030a00788c */ /* 0x000fd2000efa5670 */
[----:B------:R-:W-:Y:S05]  /*4520*/  BRA.U UP5, `(.L_x_88) ;  /* 0x0000001105787547 */ /* 0x000fea000b800000 */
[----:B------:R-:W1:Y:S01]  /*4530*/  LDC R0, c[0x0][0xb30] ;  /* 0x0002cc00ff007b82 */ /* 0x000e620000000800 */
[----:B------:R-:W2:Y:S01]  /*4540*/  LDCU.64 UR8, c[0x0][0x888] ;  /* 0x00011100ff0877ac */ /* 0x000ea20008000a00 */
[----:B------:R-:W-:Y:S02]  /*4550*/  HFMA2 R25, -RZ, RZ, 0, 0 ;  /* 0x00000000ff197431 */ /* 0x000fe400000001ff */
[----:B-----5:R-:W-:Y:S01]  /*4560*/  IMAD.MOV.U32 R32, RZ, RZ, 0x1 ;  /* 0x00000001ff207424 */ /* 0x020fe200078e00ff */
[----:B------:R-:W-:Y:S01]  /*4570*/  MOV R23, 0x1000 ;  /* 0x0000100000177802 */ /* 0x000fe20000000f00 */
[----:B------:R-:W3:Y:S01]  /*4580*/  LDCU.64 UR4, c[0x0][0x890] ;  /* 0x00011200ff0477ac */ /* 0x000ee20008000a00 */
[----:B------:R-:W-:Y:S01]  /*4590*/  IMAD.MOV.U32 R27, RZ, RZ, RZ ;  /* 0x000000ffff1b7224 */ /* 0x000fe200078e00ff */
[----:B------:R-:W4:Y:S01]  /*45a0*/  LDC R19, c[0x0][0x370] ;  /* 0x0000dc00ff137b82 */ /* 0x000f220000000800 */
[----:B------:R-:W-:Y:S01]  /*45b0*/  UMOV UR7, 0x400 ;  /* 0x0000040000077882 */ /* 0x000fe20000000000 */
[----:B------:R-:W-:-:S02]  /*45c0*/  UPLOP3.LUT UP0, UPT, UPT, UPT, UPT, 0x40, 0x4 ;  /* 0x000000000004789c */ /* 0x000fc40003f0e870 */
[----:B------:R-:W-:-:S04]  /*45d0*/  ULEA UR7, UR37, UR7, 0x18 ;  /* 0x0000000725077291 */ /* 0x000fc8000f8ec0ff */
[----:B------:R-:W4:Y:S01]  /*45e0*/  LDC R2, c[0x0][0xb0c] ;  /* 0x0002c300ff027b82 */ /* 0x000f220000000800 */
[----:B------:R-:W-:Y:S02]  /*45f0*/  UIADD3 UR13, UPT, UPT, UR7, 0x88, URZ ;  /* 0x00000088070d7890 */ /* 0x000fe4000fffe0ff */
[----:B--2---:R-:W-:Y:S02]  /*4600*/  UISETP.NE.U32.AND UP3, UPT, UR8, URZ, UPT ;  /* 0x000000ff0800728c */ /* 0x004fe4000bf65070 */
[----:B------:R-:W-:Y:S02]  /*4610*/  UIADD3 UR41, UPT, UPT, UR7, 0x70, URZ ;  /* 0x0000007007297890 */ /* 0x000fe4000fffe0ff */
[----:B---3--:R-:W-:Y:S01]  /*4620*/  UISETP.NE.U32.AND UP4, UPT, UR4, URZ, UPT ;  /* 0x000000ff0400728c */ /* 0x008fe2000bf85070 */
[----:B------:R-:W2:Y:S01]  /*4630*/  LDC R18, c[0x0][0xb20] ;  /* 0x0002c800ff127b82 */ /* 0x000ea20000000800 */
[----:B-1----:R-:W-:Y:S01]  /*4640*/  ISETP.NE.AND P1, PT, R0, 0x1, PT ;  /* 0x000000010000780c */ /* 0x002fe20003f25270 */
[----:B------:R-:W-:-:S02]  /*4650*/  UISETP.NE.AND.EX UP3, UPT, UR9, URZ, UPT, UP3 ;  /* 0x000000ff0900728c */ /* 0x000fc4000bf65330 */
[----:B------:R-:W-:Y:S02]  /*4660*/  UIADD3 UR33, UPT, UPT, UR7, 0x78, URZ ;  /* 0x0000007807217890 */ /* 0x000fe4000fffe0ff */
[----:B------:R-:W-:Y:S02]  /*4670*/  UIADD3 UR25, UPT, UPT, UR7, 0x80, URZ ;  /* 0x0000008007197890 */ /* 0x000fe4000fffe0ff */
[----:B------:R-:W1:Y:S01]  /*4680*/  LDC.64 R36, c[0x0][0x348] ;  /* 0x0000d200ff247b82 */ /* 0x000e620000000a00 */
[----:B------:R-:W-:Y:S02]  /*4690*/  UPRMT UR13, UR37, 0x654, UR13 ;  /* 0x00000654250d7896 */ /* 0x000fe4000800000d */
[----:B------:R-:W-:-:S05]  /*46a0*/  UISETP.NE.AND.EX UP4, UPT, UR5, URZ, UPT, UP4 ;  /* 0x000000ff0500728c */ /* 0x000fca000bf85340 */
[----:B------:R-:W3:Y:S08]  /*46b0*/  LDC.64 R16, c[0x0][0xb10] ;  /* 0x0002c400ff107b82 */ /* 0x000ef00000000a00 */
[----:B------:R-:W1:Y:S08]  /*46c0*/  LDC.64 R6, c[0x0][0xb18] ;  /* 0x0002c600ff067b82 */ /* 0x000e700000000a00 */
[----:B------:R-:W1:Y:S08]  /*46d0*/  LDC.64 R4, c[0x0][0xb28] ;  /* 0x0002ca00ff047b82 */ /* 0x000e700000000a00 */
[----:B--2-4-:R-:W1:Y:S02]  /*46e0*/  LDC R22, c[0x0][0x374] ;  /* 0x0000dd00ff167b82 */ /* 0x014e640000000800 */
.L_x_99:
[----:B------:R-:W-:Y:S02]  /*46f0*/  LEA R0, R27, UR7, 0x3 ;  /* 0x000000071b007c11 */ /* 0x000fe4000f8e18ff */
[----:B------:R-:W-:Y:S02]  /*4700*/  SHF.L.U32 R3, R25, 0x1f, RZ ;  /* 0x0000001f19037819 */ /* 0x000fe400000006ff */
[----:B------:R-:W-:Y:S02]  /*4710*/  LEA R28, R27, UR7, 0x4 ;  /* 0x000000071b1c7c11 */ /* 0x000fe4000f8e20ff */
[----:B--2---:R-:W2:Y:S02]  /*4720*/  SYNCS.PHASECHK.TRANS64.TRYWAIT P0, [R0+URZ+0xc0], R3 ;  /* 0x0000c003000075a7 */ /* 0x004ea400080011ff */
[----:B--2---:R-:W-:Y:S05]  /*4730*/  @!P0 BRA `(.L_x_89) ;  /* 0x0000004c00708947 */ /* 0x004fea0003800000 */
.L_x_188:
[----:B------:R-:W-:Y:S01]  /*4740*/  ISETP.GE.AND P0, PT, R26, 0x1, PT ;  /* 0x000000011a00780c */ /* 0x000fe20003f06270 */
[----:B------:R-:W4:Y:S01]  /*4750*/  LDS.128 R28, [R28+0x150] ;  /* 0x000150001c1c7984 */ /* 0x000f220000000c00 */
[----:B--2---:R-:W-:Y:S01]  /*4760*/  VIADD R0, R0, 0xd0 ;  /* 0x000000d000007836 */ /* 0x004fe20000000000 */
[----:B------:R-:W-:Y:S01]  /*4770*/  @!PT LDS RZ, [RZ] ;  /* 0x00000000fffff984 */ /* 0x000fe20000000800 */
[----:B------:R-:W-:Y:S01]  /*4780*/  @!PT LDS RZ, [RZ] ;  /* 0x00000000fffff984 */ /* 0x000fe20000000800 */
[----:B------:R-:W-:Y:S01]  /*4790*/  @!PT LDS RZ, [RZ] ;  /* 0x00000000fffff984 */ /* 0x000fe20000000800 */
[----:B------:R-:W-:Y:S01]  /*47a0*/  @!PT LDS RZ, [RZ] ;  /* 0x00000000fffff984 */ /* 0x000fe20000000800 */
[----:B------:R2:W-:Y:S06]  /*47b0*/  MEMBAR.ALL.CTA ;  /* 0x0000000000007992 */ /* 0x0005ec0000008000 */
[----:B--2---:R-:W2:Y:S01]  /*47c0*/  FENCE.VIEW.ASYNC.S ;  /* 0x00000000000073c6 */ /* 0x004ea20000000000 */
[----:B------:R-:W-:Y:S04]  /*47d0*/  PRMT R0, RZ, 0x654, R0 ;  /* 0x00000654ff007816 */ /* 0x000fe80000000000 */
[----:B--2---:R2:W-:Y:S01]  /*47e0*/  SYNCS.ARRIVE.TRANS64.RED.A1T0 RZ, [R0+URZ], RZ ;  /* 0x000000ff00ff79a7 */ /* 0x0045e200081004ff */
[----:B----4-:R-:W-:Y:S11]  /*47f0*/  LOP3.LUT P3, RZ, R30, 0x1, RZ, 0xc0, !PT ;  /* 0x000000011eff7812 */ /* 0x010ff6000786c0ff */
[----:B------:R-:W-:Y:S02]  /*4800*/  @!UPT UIADD3 URZ, UPT, UPT, URZ, URZ, URZ ;  /* 0x000000fffffff290 */ /* 0x000fe4000fffe0ff */
[----:B------:R-:W-:Y:S02]  /*4810*/  @P3 MOV R13, R28 ;  /* 0x0000001c000d3202 */ /* 0x000fe40000000f00 */
[----:B------:R-:W-:Y:S01]  /*4820*/  @P3 LOP3.LUT R8, R29, 0xffff, RZ, 0xc0, !PT ;  /* 0x0000ffff1d083812 */ /* 0x000fe200078ec0ff */
[----:B--2---:R-:W-:Y:S06]  /*4830*/  @!P0 BRA `(.L_x_90) ;  /* 0x0000000000a48947 */ /* 0x004fec0003800000 */
[----:B-1----:R-:W-:Y:S01]  /*4840*/  IMAD.HI.U32 R33, R22, R7, RZ ;  /* 0x0000000716217227 */ /* 0x002fe200078e00ff */
[----:B------:R-:W-:Y:S02]  /*4850*/  ISETP.NE.AND P0, PT, R6, 0x1, PT ;  /* 0x000000010600780c */ /* 0x000fe40003f05270 */
[----:B------:R-:W-:Y:S01]  /*4860*/  ISETP.NE.AND P2, PT, R26, 0x1, PT ;  /* 0x000000011a00780c */ /* 0x000fe20003f45270 */
[----:B---3--:R-:W-:Y:S01]  /*4870*/  IMAD.HI.U32 R34, R19, R16, RZ ;  /* 0x0000001013227227 */ /* 0x008fe200078e00ff */
[----:B------:R-:W-:Y:S02]  /*4880*/  SHF.R.U32.HI R33, RZ, R18, R33 ;  /* 0x00000012ff217219 */ /* 0x000fe40000011621 */
[----:B------:R-:W-:Y:S01]  /*4890*/  ISETP.NE.AND P4, PT, R2, 0x1, PT ;  /* 0x000000010200780c */ /* 0x000fe20003f85270 */
[----:B------:R-:W-:Y:S01]  /*48a0*/  IMAD.HI.U32 R38, R13, R16, RZ ;  /* 0x000000100d267227 */ /* 0x000fe200078e00ff */
[----:B------:R-:W-:Y:S02]  /*48b0*/  SHF.R.U32.HI R34, RZ, R17, R34 ;  /* 0x00000011ff227219 */ /* 0x000fe40000011622 */
[----:B------:R-:W-:Y:S01]  /*48c0*/  SEL R3, R22, R33, !P0 ;  /* 0x0000002116037207 */ /* 0x000fe20004000000 */
[C---:B------:R-:W-:Y:S01]  /*48d0*/  IMAD.HI.U32 R33, R8.reuse, R7, RZ ;  /* 0x0000000708217227 */ /* 0x040fe200078e00ff */
[----:B------:R-:W-:Y:S02]  /*48e0*/  SEL R11, R19, R34, !P4 ;  /* 0x00000022130b7207 */ /* 0x000fe40006000000 */
[----:B------:R-:W-:Y:S01]  /*48f0*/  SHF.R.U32.HI R38, RZ, R17, R38 ;  /* 0x00000011ff267219 */ /* 0x000fe20000011626 */
[----:B------:R-:W-:Y:S01]  /*4900*/  IMAD.HI.U32 R40, R3, R4, RZ ;  /* 0x0000000403287227 */ /* 0x000fe200078e00ff */
[----:B------:R-:W-:Y:S03]  /*4910*/  SHF.R.U32.HI R33, RZ, R18, R33 ;  /* 0x00000012ff217219 */ /* 0x000fe60000011621 */
[----:B------:R-:W-:Y:S01]  /*4920*/  IMAD.HI.U32 R34, R11, R4, RZ ;  /* 0x000000040b227227 */ /* 0x000fe200078e00ff */
[----:B------:R-:W-:Y:S02]  /*4930*/  @P2 SHF.R.U32.HI R3, RZ, R5, R40 ;  /* 0x00000005ff032219 */ /* 0x000fe40000011628 */
[----:B------:R-:W-:Y:S02]  /*4940*/  SEL R9, R8, R33, !P0 ;  /* 0x0000002108097207 */ /* 0x000fe40004000000 */
[----:B------:R-:W-:Y:S01]  /*4950*/  @P2 SHF.R.U32.HI R11, RZ, R5, R34 ;  /* 0x00000005ff0b2219 */ /* 0x000fe20000011622 */
[C---:B------:R-:W-:Y:S01]  /*4960*/  IMAD R10, R26.reuse, R3, RZ ;  /* 0x000000031a0a7224 */ /* 0x040fe200078e02ff */
[----:B------:R-:W-:Y:S01]  /*4970*/  SEL R3, R13, R38, !P4 ;  /* 0x000000260d037207 */ /* 0x000fe20006000000 */
[C---:B------:R-:W-:Y:S03]  /*4980*/  IMAD.HI.U32 R14, R9.reuse, R4, RZ ;  /* 0x00000004090e7227 */ /* 0x040fe600078e00ff */
[----:B------:R-:W-:Y:S01]  /*4990*/  ISETP.GE.AND P0, PT, R9, R10, PT ;  /* 0x0000000a0900720c */ /* 0x000fe20003f06270 */
[C---:B------:R-:W-:Y:S01]  /*49a0*/  IMAD R12, R26.reuse, R11, RZ ;  /* 0x0000000b1a0c7224 */ /* 0x040fe200078e02ff */
[-C--:B------:R-:W-:Y:S04]  /*49b0*/  SHF.R.U32.HI R14, RZ, R5.reuse, R14 ;  /* 0x00000005ff0e7219 */ /* 0x080fe8000001160e */
[----:B------:R-:W-:Y:S02]  /*49c0*/  ISETP.GE.OR P0, PT, R3, R12, P0 ;  /* 0x0000000c0300720c */ /* 0x000fe40000706670 */
[----:B------:R-:W-:Y:S05]  /*49d0*/  SEL R15, R9, R14, !P2 ;  /* 0x0000000e090f7207 */ /* 0x000fea0005000000 */
[----:B------:R-:W-:Y:S04]  /*49e0*/  IMAD.MOV R14, RZ, RZ, -R15 ;  /* 0x000000ffff0e7224 */ /* 0x000fe800078e0a0f */
[----:B------:R-:W-:Y:S02]  /*49f0*/  IMAD R14, R26, R14, R9 ;  /* 0x0000000e1a0e7224 */ /* 0x000fe400078e0209 */
[C---:B------:R-:W-:Y:S05]  /*4a00*/  @!P0 IMAD.HI.U32 R10, R3.reuse, R4, RZ ;  /* 0x00000004030a8227 */ /* 0x040fea00078e00ff */
[----:B------:R-:W-:Y:S04]  /*4a10*/  @!P0 SHF.R.U32.HI R10, RZ, R5, R10 ;  /* 0x00000005ff0a8219 */ /* 0x000fe8000001160a */
[----:B------:R-:W-:Y:S01]  /*4a20*/  @!P0 SEL R0, R3, R10, !P2 ;  /* 0x0000000a03008207 */ /* 0x000fe20005000000 */
[----:B------:R-:W-:Y:S03]  /*4a30*/  IMAD.MOV R10, RZ, RZ, -R3 ;  /* 0x000000ffff0a7224 */ /* 0x000fe600078e0a03 */
[----:B------:R-:W-:Y:S01]  /*4a40*/  @!P0 IADD3 R15, PT, PT, R15, -R0, RZ ;  /* 0x800000000f0f8210 */ /* 0x000fe20007ffe0ff */
[----:B------:R-:W-:Y:S01]  /*4a50*/  @!P0 IMAD R0, R11, R14, R0 ;  /* 0x0000000e0b008224 */ /* 0x000fe200078e0200 */
[----:B------:R-:W-:Y:S01]  /*4a60*/  IADD3 R11, PT, PT, -R9, RZ, RZ ;  /* 0x000000ff090b7210 */ /* 0x000fe20007ffe1ff */
[----:B------:R-:W-:Y:S02]  /*4a70*/  IMAD R13, R2, R10, R13 ;  /* 0x0000000a020d7224 */ /* 0x000fe400078e020d */
[----:B------:R-:W-:Y:S02]  /*4a80*/  @!P0 IMAD R9, R15, R26, R3 ;  /* 0x0000001a0f098224 */ /* 0x000fe400078e0203 */
[----:B------:R-:W-:Y:S02]  /*4a90*/  @!P0 IMAD.MOV.U32 R3, RZ, RZ, R0 ;  /* 0x000000ffff038224 */ /* 0x000fe400078e0000 */
[----:B------:R-:W-:Y:S02]  /*4aa0*/  IMAD R8, R6, R11, R8 ;  /* 0x0000000b06087224 */ /* 0x000fe400078e0208 */
[----:B------:R-:W-:Y:S02]  /*4ab0*/  IMAD R13, R3, R2, R13 ;  /* 0x00000002030d7224 */ /* 0x000fe400078e020d */
[----:B------:R-:W-:Y:S02]  /*4ac0*/  IMAD R8, R9, R6, R8 ;  /* 0x0000000609087224 */ /* 0x000fe400078e0208 */
.L_x_90:
[----:B------:R-:W-:Y:S05]  /*4ad0*/  BRA.U UP0, `(.L_x_91) ;  /* 0x0000000100107547 */ /* 0x000fea000b800000 */
[----:B------:R-:W-:Y:S04]  /*4ae0*/  MOV R0, UR6 ;  /* 0x0000000600007c02 */ /* 0x000fe80008000f00 */
[----:B------:R-:W-:Y:S04]  /*4af0*/  SHF.L.U32 R3, R0, 0x1f, RZ ;  /* 0x0000001f00037819 */ /* 0x000fe800000006ff */
[----:B------:R-:W2:Y:S02]  /*4b00*/  SYNCS.PHASECHK.TRANS64.TRYWAIT P0, [UR7+0xb8], R3 ;  /* 0x0000b803ff0075a7 */ /* 0x000ea40008001107 */
[----:B--2---:R-:W-:Y:S05]  /*4b10*/  @!P0 BRA `(.L_x_92) ;  /* 0x00000048008c8947 */ /* 0x004fea0003800000 */
.L_x_91:
[----:B------:R-:W-:Y:S02]  /*4b20*/  R2UR UR42, R20 ;  /* 0x00000000142a72ca */ /* 0x000fe400000e0000 */
[----:B------:R-:W-:Y:S02]  /*4b30*/  R2UR UR43, R21 ;  /* 0x00000000152b72ca */ /* 0x000fe400000e0000 */
[----:B------:R-:W-:Y:S02]  /*4b40*/  ISETP.NE.U32.AND P2, PT, RZ, UR4, PT ;  /* 0x00000004ff007c0c */ /* 0x000fe4000bf45070 */
[----:B------:R-:W-:Y:S02]  /*4b50*/  SHF.L.U32 R12, R32, 0x1f, RZ ;  /* 0x0000001f200c7819 */ /* 0x000fe400000006ff */
[----:B------:R-:W-:Y:S05]  /*4b60*/  ISETP.NE.AND.EX P2, PT, RZ, UR5, PT, P2 ;  /* 0x00000005ff007c0c */ /* 0x000fea000bf45320 */
[----:B------:R-:W-:Y:S02]  /*4b70*/  USHF.L.U32 UR42, UR42, 0x7, URZ ;  /* 0x000000072a2a7899 */ /* 0x000fe400080006ff */
[----:B------:R-:W-:Y:S01]  /*4b80*/  USHF.L.U32 UR43, UR43, 0x6, URZ ;  /* 0x000000062b2b7899 */ /* 0x000fe200080006ff */
[----:B------:R-:W-:Y:S11]  /*4b90*/  BRA.U !UP4, `(.L_x_93) ;  /* 0x000000010c347547 */ /* 0x000ff6000b800000 */
[----:B------:R-:W-:Y:S01]  /*4ba0*/  UPLOP3.LUT UP1, UPT, UPT, UPT, UP3, 0x80, 0x8 ;  /* 0x000000000008789c */ /* 0x000fe20003f2f030 */
[----:B--2---:R-:W-:Y:S02]  /*4bb0*/  HFMA2 R0, -RZ, RZ, 0, 5.9604644775390625e-08 ;  /* 0x00000001ff007431 */ /* 0x004fe400000001ff */
[----:B------:R-:W-:Y:S03]  /*4bc0*/  IMAD.MOV.U32 R59, RZ, RZ, 0x1 ;  /* 0x00000001ff3b7424 */ /* 0x000fe600078e00ff */
[----:B------:R-:W-:Y:S05]  /*4bd0*/  PLOP3.LUT P0, PT, PT, PT, UP1, 0x80, 0x8 ;  /* 0x000000000008781c */ /* 0x000fea0003f0f018 */
[----:B------:R-:W2:Y:S01]  /*4be0*/  @UP1 LDCU.64 UR10, c[0x0][0x888] ;  /* 0x00011100ff0a17ac */ /* 0x000ea20008000a00 */
[----:B------:R-:W-:Y:S07]  /*4bf0*/  @UP1 UIMAD UR8, UR36, UR4, URZ ;  /* 0x00000004240812a4 */ /* 0x000fee000f8e02ff */
[----:B------:R-:W-:Y:S01]  /*4c00*/  @!P0 PRMT R59, R0, 0x7610, R59 ;  /* 0x00007610003b8816 */ /* 0x000fe2000000003b */
[----:B--2---:R-:W-:Y:S03]  /*4c10*/  @UP1 UIMAD.WIDE UR10, UR8, 0x4, UR10 ;  /* 0x00000004080a18a5 */ /* 0x004fe6000f8e020a */
[----:B------:R-:W2:Y:S03]  /*4c20*/  @!UP1 LDCU UR8, c[0x0][0x880] ;  /* 0x00011000ff0897ac */ /* 0x000ea60008000800 */
[----:B------:R-:W-:Y:S01]  /*4c30*/  IMAD.U32 R10, RZ, RZ, UR10 ;  /* 0x0000000aff0a7e24 */ /* 0x000fe2000f8e00ff */
[----:B------:R-:W-:Y:S05]  /*4c40*/  MOV R11, UR11 ;  /* 0x0000000b000b7c02 */ /* 0x000fea0008000f00 */
[----:B------:R4:W5:Y:S02]  /*4c50*/  @P0 LDG.E R35, desc[UR46][R10.64] ;  /* 0x0000002e0a230981 */ /* 0x000964000c1e1900 */
[----:B--2-4-:R-:W-:Y:S07]  /*4c60*/  @!P0 IMAD.U32 R35, RZ, RZ, UR8 ;  /* 0x00000008ff238e24 */ /* 0x014fee000f8e00ff */
.L_x_93:
[----:B-----5:R-:W-:Y:S01]  /*4c70*/  @!P2 FSETP.EQ.AND P0, PT, R35, RZ, PT ;  /* 0x000000ff2300a20b */ /* 0x020fe20003f02000 */
[----:B------:R-:W-:Y:S01]  /*4c80*/  @!UPT UIADD3 URZ, UPT, UPT, URZ, URZ, URZ ;  /* 0x000000fffffff290 */ /* 0x000fe2000fffe0ff */
[----:B------:R-:W-:Y:S11]  /*4c90*/  @!P2 BRA `(.L_x_94) ;  /* 0x000000000014a947 */ /* 0x000ff60003800000 */
[----:B------:R-:W-:Y:S02]  /*4ca0*/  LOP3.LUT P2, RZ, R59, 0xff, RZ, 0xc0, !PT ;  /* 0x000000ff3bff7812 */ /* 0x000fe4000784c0ff */
[----:B------:R-:W-:Y:S04]  /*4cb0*/  PLOP3.LUT P0, PT, PT, PT, UP1, 0x80, 0x8 ;  /* 0x000000000008781c */ /* 0x000fe80003f0f018 */
[----:B------:R-:W-:Y:S07]  /*4cc0*/  PLOP3.LUT P0, PT, P0, PT, PT, 0x8, 0x80 ;  /* 0x000000000080781c */ /* 0x000fee000070e170 */
[----:B------:R-:W-:Y:S11]  /*4cd0*/  @P2 FSETP.EQ.AND P0, PT, R35, RZ, PT ;  /* 0x000000ff2300220b */ /* 0x000ff60003f02000 */
[----:B------:R-:W-:Y:S02]  /*4ce0*/  @!UPT UIADD3 URZ, UPT, UPT, URZ, URZ, URZ ;  /* 0x000000fffffff290 */ /* 0x000fe4000fffe0ff */
.L_x_94:
[----:B------:R-:W4:Y:S01]  /*4cf0*/  SYNCS.PHASECHK.TRANS64.TRYWAIT P2, [UR7+0x90], R12 ;  /* 0x0000900cff0075a7 */ /* 0x000f220008041107 */
[----:B------:R-:W-:Y:S04]  /*4d00*/  ELECT P4, URZ, PT ;  /* 0x0000000000ff782f */ /* 0x000fe80003880000 */
[----:B------:R-:W-:Y:S11]  /*4d10*/  PLOP3.LUT P4, PT, P0, P4, PT, 0xf2, 0x2f ;  /* 0x00000000002f781c */ /* 0x000ff60000789e72 */
[----:B------:R-:W-:Y:S02]  /*4d20*/  @!UPT UIADD3 URZ, UPT, UPT, URZ, URZ, URZ ;  /* 0x000000fffffff290 */ /* 0x000fe4000fffe0ff */
[----:B-1----:R-:W-:Y:S05]  /*4d30*/  @!P4 IADD3 R9, P0, PT, R36, 0x580, RZ ;  /* 0x000005802409c810 */ /* 0x002fea0007f1e0ff */
[----:B--2---:R-:W-:Y:S01]  /*4d40*/  @!P4 IMAD.X R0, RZ, RZ, R37, P0 ;  /* 0x000000ffff00c224 */ /* 0x004fe200000e0625 */
[----:B----4-:R-:W-:Y:S07]  /*4d50*/  @!P2 BRA `(.L_x_95) ;  /* 0x000000480014a947 */ /* 0x010fee0003800000 */
.L_x_191:
[----:B------:R-:W-:Y:S01]  /*4d60*/  @!P4 R2UR UR9, R9 ;  /* 0x000000000909c2ca */ /* 0x000fe200000e0000 */
[----:B------:R-:W-:Y:S01]  /*4d70*/  VOTEU.ALL UP0, P4 ;  /* 0x0000000000ff7886 */ /* 0x000fe20002000000 */
[----:B------:R-:W-:Y:S01]  /*4d80*/  @!P4 R2UR UR8, R0 ;  /* 0x000000000008c2ca */ /* 0x000fe200000e0000 */
[----:B------:R-:W-:Y:S01]  /*4d90*/  VOTEU.ALL UP2, P4 ;  /* 0x0000000000ff7886 */ /* 0x000fe20002040000 */
[----:B------:R-:W-:Y:S01]  /*4da0*/  UMOV UR16, 0x0 ;  /* 0x0000000000107882 */ /* 0x000fe20000000000 */
[----:B------:R-:W-:Y:S01]  /*4db0*/  UMOV UR17, 0x10000000 ;  /* 0x1000000000117882 */ /* 0x000fe20000000000 */
[----:B------:R-:W-:Y:S01]  /*4dc0*/  @!UP0 UIADD3 UR40, UPT, UPT, UR7, 0x200, URZ ;  /* 0x0000020007288890 */ /* 0x000fe2000fffe0ff */
[----:B------:R-:W-:Y:S01]  /*4dd0*/  @!P4 IMAD.MOV.U32 R0, RZ, RZ, 0x1000 ;  /* 0x00001000ff00c424 */ /* 0x000fe200078e00ff */
[----:B------:R-:W-:Y:S01]  /*4de0*/  UMOV UR44, UR36 ;  /* 0x00000024002c7c82 */ /* 0x000fe20008000000 */
[----:B------:R-:W-:Y:S01]  /*4df0*/  @!UP0 UIADD3 UR10, UPT, UPT, UR42, 0x40, URZ ;  /* 0x000000402a0a8890 */ /* 0x000fe2000fffe0ff */
[----:B------:R-:W-:Y:S01]  /*4e00*/  @!P4 IADD3 R9, P0, PT, R36, 0x580, RZ ;  /* 0x000005802409c810 */ /* 0x000fe20007f1e0ff */
[----:B------:R-:W-:Y:S01]  /*4e10*/  UMOV UR11, UR43 ;  /* 0x0000002b000b7c82 */ /* 0x000fe20008000000 */
[----:B------:R-:W-:Y:S01]  /*4e20*/  UMOV UR12, UR36 ;  /* 0x00000024000c7c82 */ /* 0x000fe20008000000 */
[----:B------:R-:W-:Y:S01]  /*4e30*/  IMAD.U32 R10, RZ, RZ, UR9 ;  /* 0x00000009ff0a7e24 */ /* 0x000fe2000f8e00ff */
[----:B------:R-:W-:Y:S01]  /*4e40*/  UMOV UR9, UR41 ;  /* 0x0000002900097c82 */ /* 0x000fe20008000000 */
[----:B------:R-:W-:Y:S01]  /*4e50*/  IMAD.U32 R11, RZ, RZ, UR8 ;  /* 0x00000008ff0b7e24 */ /* 0x000fe2000f8e00ff */
[----:B------:R-:W-:Y:S02]  /*4e60*/  @!UP0 UIADD3 UR8, UPT, UPT, UR7, 0xa00, URZ ;  /* 0x00000a0007088890 */ /* 0x000fe4000fffe0ff */
[----:B------:R-:W-:Y:S01]  /*4e70*/  @!P4 R2UR UR18, R10 ;  /* 0x000000000a12c2ca */ /* 0x000fe200000e0000 */
[----:B------:R-:W-:Y:S01]  /*4e80*/  VOTEU.ALL UP0, P4 ;  /* 0x0000000000ff7886 */ /* 0x000fe20002000000 */
[----:B------:R-:W-:Y:S01]  /*4e90*/  @!P4 R2UR UR19, R11 ;  /* 0x000000000b13c2ca */ /* 0x000fe200000e0000 */
[----:B------:R-:W-:Y:S11]  /*4ea0*/  UPRMT UR14, UR37, 0x654, UR41 ;  /* 0x00000654250e7896 */ /* 0x000ff60008000029 */
[----:B------:R-:W-:Y:S01]  /*4eb0*/  @!UPT UIADD3 URZ, UPT, UPT, URZ, URZ, URZ ;  /* 0x000000fffffff290 */ /* 0x000fe2000fffe0ff */
[----:B------:R2:W-:Y:S01]  /*4ec0*/  @!UP2 UTMALDG.3D [UR40], [UR18], desc[UR16] ;  /* 0x000010281200a5b4 */ /* 0x0005e20008011000 */
[----:B------:R2:W-:Y:S01]  /*4ed0*/  @!UP0 UTMALDG.3D [UR8], [UR18], desc[UR16] ;  /* 0x00001008120085b4 */ /* 0x0005e20008011000 */
[----:B------:R4:W-:Y:S01]  /*4ee0*/  @!P4 SYNCS.ARRIVE.TRANS64.RED.A0TR RZ, [UR7+0x70], R0 ;  /* 0x00007000ffffc9a7 */ /* 0x0009e20008300407 */
[----:B------:R-:W-:Y:S01]  /*4ef0*/  SYNCS.ARRIVE.TRANS64.RED.A1T0 RZ, [UR14], RZ ;  /* 0x000000ffffff79a7 */ /* 0x000fe2000810040e */
[----:B----4-:R-:W-:Y:S01]  /*4f00*/  @!P4 IMAD.X R0, RZ, RZ, R37, P0 ;  /* 0x000000ffff00c224 */ /* 0x010fe200000e0625 */
[----:B------:R-:W4:Y:S02]  /*4f10*/  SYNCS.PHASECHK.TRANS64.TRYWAIT P2, [UR7+0x98], R12 ;  /* 0x0000980cff0075a7 */ /* 0x000f240008041107 */
[----:B--2-4-:R-:W-:Y:S05]  /*4f20*/  @!P2 BRA `(.L_x_96) ;  /* 0x0000004400b8a947 */ /* 0x014fea0003800000 */
.L_x_193:
        /* <DEDUP_REMOVED lines=8> */
[----:B------:R-:W-:Y:S01]  /*4fb0*/  @!UP0 UIADD3 UR32, UPT, UPT, UR7, 0x1200, URZ ;  /* 0x0000120007208890 */ /* 0x000fe2000fffe0ff */
[----:B------:R-:W-:Y:S01]  /*4fc0*/  @!P4 IADD3 R21, P0, PT, R36, 0x580, RZ ;  /* 0x000005802415c810 */ /* 0x000fe20007f1e0ff */
[----:B------:R-:W-:Y:S01]  /*4fd0*/  UMOV UR35, UR43 ;  /* 0x0000002b00237c82 */ /* 0x000fe20008000000 */
[----:B------:R-:W-:Y:S02]  /*4fe0*/  @!UP0 UIADD3 UR10, UPT, UPT, UR42, 0x50, URZ ;  /* 0x000000502a0a8890 */ /* 0x000fe4000fffe0ff */
[----:B------:R-:W-:Y:S01]  /*4ff0*/  IMAD.U32 R10, RZ, RZ, UR9 ;  /* 0x00000009ff0a7e24 */ /* 0x000fe2000f8e00ff */
[----:B------:R-:W-:Y:S01]  /*5000*/  UMOV UR9, UR33 ;  /* 0x0000002100097c82 */ /* 0x000fe20008000000 */
[----:B------:R-:W-:Y:S01]  /*5010*/  IMAD.U32 R11, RZ, RZ, UR8 ;  /* 0x00000008ff0b7e24 */ /* 0x000fe2000f8e00ff */
[----:B------:R-:W-:Y:S01]  /*5020*/  @!UP0 UIADD3 UR8, UPT, UPT, UR7, 0x1a00, URZ ;  /* 0x00001a0007088890 */ /* 0x000fe2000fffe0ff */
[----:B------:R-:W-:Y:S01]  /*5030*/  @!P4 IMAD.X R20, RZ, RZ, R37, P0 ;  /* 0x000000ffff14c224 */ /* 0x000fe200000e0625 */
[----:B------:R-:W-:Y:S01]  /*5040*/  @!P4 R2UR UR18, R10 ;  /* 0x000000000a12c2ca */ /* 0x000fe200000e0000 */
[----:B------:R-:W-:Y:S01]  /*5050*/  VOTEU.ALL UP0, P4 ;  /* 0x0000000000ff7886 */ /* 0x000fe20002000000 */
[----:B------:R-:W-:Y:S01]  /*5060*/  @!P4 R2UR UR19, R11 ;  /* 0x000000000b13c2ca */ /* 0x000fe200000e0000 */
[----:B------:R-:W-:Y:S01]  /*5070*/  UMOV UR11, UR43 ;  /* 0x0000002b000b7c82 */ /* 0x000fe20008000000 */
[----:B------:R-:W-:Y:S01]  /*5080*/  UMOV UR12, UR36 ;  /* 0x00000024000c7c82 */ /* 0x000fe20008000000 */
[----:B------:R-:W-:Y:S10]  /*5090*/  UPRMT UR14, UR37, 0x654, UR33 ;  /* 0x00000654250e7896 */ /* 0x000ff40008000021 */
[----:B------:R2:W-:Y:S01]  /*50a0*/  @!UP2 UTMALDG.3D [UR32], [UR18], desc[UR16] ;  /* 0x000010201200a5b4 */ /* 0x0005e20008011000 */
[----:B------:R2:W-:Y:S01]  /*50b0*/  @!UP0 UTMALDG.3D [UR8], [UR18], desc[UR16] ;  /* 0x00001008120085b4 */ /* 0x0005e20008011000 */
[----:B------:R2:W-:Y:S01]  /*50c0*/  @!P4 SYNCS.ARRIVE.TRANS64.RED.A0TR RZ, [UR7+0x78], R0 ;  /* 0x00007800ffffc9a7 */ /* 0x0005e20008300407 */
[----:B------:R-:W-:Y:S01]  /*50d0*/  SYNCS.ARRIVE.TRANS64.RED.A1T0 RZ, [UR14], RZ ;  /* 0x000000ffffff79a7 */ /* 0x000fe2000810040e */
[----:B------:R-:W4:Y:S02]  /*50e0*/  SYNCS.PHASECHK.TRANS64.TRYWAIT P2, [UR7+0xa0], R12 ;  /* 0x0000a00cff0075a7 */ /* 0x000f240008041107 */
[----:B--2-4-:R-:W-:Y:S05]  /*50f0*/  @!P2 BRA `(.L_x_97) ;  /* 0x00000044005ca947 */ /* 0x014fea0003800000 */
.L_x_195:
[----:B------:R-:W2:Y:S01]  /*5100*/  LDC.64 R14, c[0x0][0xb10] ;  /* 0x0002c400ff0e7b82 */ /* 0x000ea20000000a00 */
[----:B------:R-:W-:Y:S01]  /*5110*/  @!P4 R2UR UR9, R21 ;  /* 0x000000001509c2ca */ /* 0x000fe200000e0000 */
[----:B------:R-:W-:Y:S01]  /*5120*/  VOTEU.ALL UP0, P4 ;  /* 0x0000000000ff7886 */ /* 0x000fe20002000000 */
[----:B------:R-:W-:Y:S01]  /*5130*/  @!P4 R2UR UR8, R20 ;  /* 0x000000001408c2ca */ /* 0x000fe200000e0000 */
[----:B------:R-:W-:Y:S01]  /*5140*/  VOTEU.ALL UP2, P4 ;  /* 0x0000000000ff7886 */ /* 0x000fe20002040000 */
[----:B------:R-:W-:Y:S03]  /*5150*/  UMOV UR16, 0x0 ;  /* 0x0000000000107882 */ /* 0x000fe60000000000 */
[----:B------:R-:W4:Y:S01]  /*5160*/  LDC.64 R10, c[0x0][0xb18] ;  /* 0x0002c600ff0a7b82 */ /* 0x000f220000000a00 */
[----:B------:R-:W-:Y:S01]  /*5170*/  @!UP0 UIADD3 UR26, UPT, UPT, UR42, 0x20, URZ ;  /* 0x000000202a1a8890 */ /* 0x000fe2000fffe0ff */
[----:B------:R-:W-:Y:S01]  /*5180*/  @P3 SHF.R.U32.HI R24, RZ, 0x10, R29 ;  /* 0x00000010ff183819 */ /* 0x000fe2000001161d */
[----:B------:R-:W-:Y:S01]  /*5190*/  @!UP0 UIADD3 UR24, UPT, UPT, UR7, 0x2200, URZ ;  /* 0x0000220007188890 */ /* 0x000fe2000fffe0ff */
[----:B------:R-:W-:Y:S01]  /*51a0*/  VIADD R27, R27, 0x1 ;  /* 0x000000011b1b7836 */ /* 0x000fe20000000000 */
[----:B------:R-:W-:Y:S03]  /*51b0*/  UMOV UR17, 0x10000000 ;  /* 0x1000000000117882 */ /* 0x000fe60000000000 */
[----:B------:R-:W5:Y:S01]  /*51c0*/  @!P1 LDC R0, c[0x0][0xb20] ;  /* 0x0002c800ff009b82 */ /* 0x000f620000000800 */
[----:B------:R-:W-:Y:S01]  /*51d0*/  UMOV UR27, UR43 ;  /* 0x0000002b001b7c82 */ /* 0x000fe20008000000 */
[----:B------:R-:W-:Y:S01]  /*51e0*/  IMAD.U32 R20, RZ, RZ, UR9 ;  /* 0x00000009ff147e24 */ /* 0x000fe2000f8e00ff */
[----:B------:R-:W-:Y:S05]  /*51f0*/  UMOV UR28, UR36 ;  /* 0x00000024001c7c82 */ /* 0x000fea0008000000 */
[----:B-1----:R-:W1:Y:S01]  /*5200*/  @!P1 LDC R3, c[0x0][0xb0c] ;  /* 0x0002c300ff039b82 */ /* 0x002e620000000800 */
[----:B------:R-:W-:Y:S01]  /*5210*/  IMAD.U32 R21, RZ, RZ, UR8 ;  /* 0x00000008ff157e24 */ /* 0x000fe2000f8e00ff */
[----:B------:R-:W-:Y:S01]  /*5220*/  @!UP0 UIADD3 UR10, UPT, UPT, UR42, 0x60, URZ ;  /* 0x000000602a0a8890 */ /* 0x000fe2000fffe0ff */
[----:B------:R-:W-:Y:S01]  /*5230*/  @!P4 R2UR UR18, R20 ;  /* 0x000000001412c2ca */ /* 0x000fe200000e0000 */
[----:B------:R-:W-:Y:S01]  /*5240*/  @!UP0 UIADD3 UR8, UPT, UPT, UR7, 0x2a00, URZ ;  /* 0x00002a0007088890 */ /* 0x000fe2000fffe0ff */
[----:B------:R-:W-:Y:S01]  /*5250*/  @!P4 IMAD.MOV.U32 R20, RZ, RZ, 0x1000 ;  /* 0x00001000ff14c424 */ /* 0x000fe200078e00ff */
[----:B------:R-:W-:Y:S01]  /*5260*/  @!P4 R2UR UR19, R21 ;  /* 0x000000001513c2ca */ /* 0x000fe200000e0000 */
[----:B------:R-:W-:Y:S01]  /*5270*/  VOTEU.ALL UP0, P4 ;  /* 0x0000000000ff7886 */ /* 0x000fe20002000000 */
[----:B------:R-:W-:Y:S01]  /*5280*/  UMOV UR9, UR25 ;  /* 0x0000001900097c82 */ /* 0x000fe20008000000 */
[----:B------:R-:W-:Y:S01]  /*5290*/  UMOV UR11, UR43 ;  /* 0x0000002b000b7c82 */ /* 0x000fe20008000000 */
[----:B------:R-:W-:Y:S01]  /*52a0*/  UMOV UR12, UR36 ;  /* 0x00000024000c7c82 */ /* 0x000fe20008000000 */
[----:B------:R-:W-:Y:S08]  /*52b0*/  UPRMT UR14, UR37, 0x654, UR25 ;  /* 0x00000654250e7896 */ /* 0x000ff00008000019 */
[----:B------:R1:W-:Y:S02]  /*52c0*/  @!UP2 UTMALDG.3D [UR24], [UR18], desc[UR16] ;  /* 0x000010181200a5b4 */ /* 0x0003e40008011000 */
[----:B-1----:R-:W-:Y:S01]  /*52d0*/  @!P1 ISETP.NE.AND P2, PT, R3, 0x1, PT ;  /* 0x000000010300980c */ /* 0x002fe20003f45270 */
[C---:B--2---:R-:W-:Y:S01]  /*52e0*/  @!P1 IMAD.HI.U32 R14, R13.reuse, R14, RZ ;  /* 0x0000000e0d0e9227 */ /* 0x044fe200078e00ff */
[----:B----4-:R-:W-:Y:S01]  /*52f0*/  @!P1 ISETP.NE.AND P0, PT, R10, 0x1, PT ;  /* 0x000000010a00980c */ /* 0x010fe20003f05270 */
[----:B------:R1:W-:Y:S01]  /*5300*/  @!UP0 UTMALDG.3D [UR8], [UR18], desc[UR16] ;  /* 0x00001008120085b4 */ /* 0x0003e20008011000 */
[----:B------:R1:W-:Y:S01]  /*5310*/  @!P4 SYNCS.ARRIVE.TRANS64.RED.A0TR RZ, [UR7+0x80], R20 ;  /* 0x00008014ffffc9a7 */ /* 0x0003e20008300407 */
[C---:B------:R-:W-:Y:S01]  /*5320*/  @!P1 IMAD.HI.U32 R11, R8.reuse, R11, RZ ;  /* 0x0000000b080b9227 */ /* 0x040fe200078e00ff */
[----:B------:R-:W-:Y:S04]  /*5330*/  @!P1 SHF.R.U32.HI R14, RZ, R15, R14 ;  /* 0x0000000fff0e9219 */ /* 0x000fe8000001160e */
[----:B-----5:R-:W-:Y:S02]  /*5340*/  @!P1 SHF.R.U32.HI R9, RZ, R0, R11 ;  /* 0x00000000ff099219 */ /* 0x020fe4000001160b */
[----:B------:R-:W-:Y:S02]  /*5350*/  @!P1 SEL R14, R13, R14, !P2 ;  /* 0x0000000e0d0e9207 */ /* 0x000fe40005000000 */
[----:B------:R-:W-:Y:S05]  /*5360*/  @!P1 SEL R9, R8, R9, !P0 ;  /* 0x0000000908099207 */ /* 0x000fea0004000000 */
[----:B------:R-:W-:Y:S01]  /*5370*/  @!P1 IMAD.IADD R0, R9, 0x1, -R14 ;  /* 0x0000000109009824 */ /* 0x000fe200078e0a0e */
[----:B------:R-:W-:Y:S01]  /*5380*/  SYNCS.ARRIVE.TRANS64.RED.A1T0 RZ, [UR14], RZ ;  /* 0x000000ffffff79a7 */ /* 0x000fe2000810040e */
[----:B------:R-:W-:Y:S02]  /*5390*/  @!P1 IMAD.IADD R9, R14, 0x1, -R9 ;  /* 0x000000010e099824 */ /* 0x000fe400078e0a09 */
[----:B------:R-:W-:Y:S02]  /*53a0*/  @!P1 IMAD R13, R0, R3, R13 ;  /* 0x00000003000d9224 */ /* 0x000fe400078e020d */
[----:B------:R-:W-:Y:S01]  /*53b0*/  @!P1 IMAD R8, R9, R10, R8 ;  /* 0x0000000a09089224 */ /* 0x000fe200078e0208 */
[----:B------:R-:W2:Y:S02]  /*53c0*/  SYNCS.PHASECHK.TRANS64.TRYWAIT P5, [UR7+0xa8], R12 ;  /* 0x0000a80cff0075a7 */ /* 0x000ea400080a1107 */
[----:B-12---:R-:W-:Y:S05]  /*53d0*/  @!P5 BRA `(.L_x_98) ;  /* 0x0000004000bcd947 */ /* 0x006fea0003800000 */
.L_x_197:
[----:B-1----:R-:W-:Y:S01]  /*53e0*/  @!P4 IADD3 R3, P0, PT, R36, 0x580, RZ ;  /* 0x000005802403c810 */ /* 0x002fe20007f1e0ff */
[----:B------:R-:W-:Y:S01]  /*53f0*/  VOTEU.ALL UP0, P4 ;  /* 0x0000000000ff7886 */ /* 0x000fe20002000000 */
[----:B------:R-:W-:Y:S01]  /*5400*/  VOTEU.ALL UP2, P4 ;  /* 0x0000000000ff7886 */ /* 0x000fe20002040000 */
[----:B------:R-:W-:Y:S01]  /*5410*/  UMOV UR14, 0x0 ;  /* 0x00000000000e7882 */ /* 0x000fe20000000000 */
[----:B------:R-:W-:Y:S01]  /*5420*/  @!P4 R2UR UR9, R3 ;  /* 0x000000000309c2ca */ /* 0x000fe200000e0000 */
[----:B------:R-:W-:Y:S01]  /*5430*/  @!P4 IMAD.X R0, RZ, RZ, R37, P0 ;  /* 0x000000ffff00c224 */ /* 0x000fe200000e0625 */
[----:B------:R-:W-:Y:S01]  /*5440*/  @!UP0 UIADD3 UR17, UPT, UPT, UR7, 0x88, URZ ;  /* 0x0000008807118890 */ /* 0x000fe2000fffe0ff */
[----:B------:R-:W-:Y:S01]  /*5450*/  ISETP.NE.AND P0, PT, R27, 0x2, PT ;  /* 0x000000021b00780c */ /* 0x000fe20003f05270 */
[----:B------:R-:W-:Y:S01]  /*5460*/  @!UP0 UIADD3 UR18, UPT, UPT, UR42, 0x30, URZ ;  /* 0x000000302a128890 */ /* 0x000fe2000fffe0ff */
[----:B------:R-:W-:Y:S01]  /*5470*/  LOP3.LUT R32, R32, 0x1, RZ, 0x3c, !PT ;  /* 0x0000000120207812 */ /* 0x000fe200078e3cff */
[----:B------:R-:W-:Y:S01]  /*5480*/  @!UP0 UIADD3 UR16, UPT, UPT, UR7, 0x3200, URZ ;  /* 0x0000320007108890 */ /* 0x000fe2000fffe0ff */
[----:B------:R-:W-:Y:S01]  /*5490*/  @!P4 R2UR UR8, R0 ;  /* 0x000000000008c2ca */ /* 0x000fe200000e0000 */
[----:B------:R-:W-:Y:S01]  /*54a0*/  UMOV UR15, 0x10000000 ;  /* 0x10000000000f7882 */ /* 0x000fe20000000000 */
[----:B------:R-:W-:Y:S01]  /*54b0*/  UMOV UR19, UR43 ;  /* 0x0000002b00137c82 */ /* 0x000fe20008000000 */
[----:B------:R-:W-:Y:S01]  /*54c0*/  UMOV UR20, UR36 ;  /* 0x0000002400147c82 */ /* 0x000fe20008000000 */
[----:B------:R-:W-:Y:S01]  /*54d0*/  @!UP0 UIADD3 UR10, UPT, UPT, UR42, 0x70, URZ ;  /* 0x000000702a0a8890 */ /* 0x000fe2000fffe0ff */
[----:B------:R-:W-:Y:S01]  /*54e0*/  SEL R0, RZ, 0x1, P0 ;  /* 0x00000001ff007807 */ /* 0x000fe20000000000 */
[----:B------:R-:W-:Y:S01]  /*54f0*/  IMAD.U32 R10, RZ, RZ, UR9 ;  /* 0x00000009ff0a7e24 */ /* 0x000fe2000f8e00ff */
[----:B------:R-:W-:Y:S01]  /*5500*/  UMOV UR11, UR43 ;  /* 0x0000002b000b7c82 */ /* 0x000fe20008000000 */
[----:B------:R-:W-:Y:S01]  /*5510*/  UMOV UR12, UR36 ;  /* 0x00000024000c7c82 */ /* 0x000fe20008000000 */
[----:B------:R-:W-:Y:S01]  /*5520*/  UMOV UR9, UR17 ;  /* 0x0000001100097c82 */ /* 0x000fe20008000000 */
[----:B------:R-:W-:Y:S01]  /*5530*/  @P3 R2UR UR36, R24 ;  /* 0x00000000182432ca */ /* 0x000fe200000e0000 */
[----:B------:R-:W-:Y:S01]  /*5540*/  IMAD.IADD R20, R8, 0x1, R58 ;  /* 0x0000000108147824 */ /* 0x000fe200078e023a */
[----:B------:R-:W-:Y:S01]  /*5550*/  @!P4 R2UR UR22, R10 ;  /* 0x000000000a16c2ca */ /* 0x000fe200000e0000 */
[----:B------:R-:W-:Y:S01]  /*5560*/  IMAD.U32 R11, RZ, RZ, UR8 ;  /* 0x00000008ff0b7e24 */ /* 0x000fe2000f8e00ff */
[----:B------:R-:W-:Y:S01]  /*5570*/  @!UP0 UIADD3 UR8, UPT, UPT, UR7, 0x3a00, URZ ;  /* 0x00003a0007088890 */ /* 0x000fe2000fffe0ff */
[----:B------:R-:W-:Y:S01]  /*5580*/  LOP3.LUT R25, R25, R0, RZ, 0x3c, !PT ;  /* 0x0000000019197212 */ /* 0x000fe200078e3cff */
[----:B------:R-:W-:Y:S01]  /*5590*/  VOTEU.ALL UP0, P4 ;  /* 0x0000000000ff7886 */ /* 0x000fe20002000000 */
[----:B------:R-:W-:Y:S01]  /*55a0*/  IMAD.IADD R21, R13, 0x1, R60 ;  /* 0x000000010d157824 */ /* 0x000fe200078e023c */
[----:B------:R-:W-:Y:S02]  /*55b0*/  @!P4 R2UR UR23, R11 ;  /* 0x000000000b17c2ca */ /* 0x000fe400000e0000 */
[----:B------:R-:W-:Y:S11]  /*55c0*/  SEL R27, R27, RZ, P0 ;  /* 0x000000ff1b1b7207 */ /* 0x000ff60000000000 */
[----:B------:R2:W-:Y:S01]  /*55d0*/  @!UP2 UTMALDG.3D [UR16], [UR22], desc[UR14] ;  /* 0x00000e101600a5b4 */ /* 0x0005e20008011000 */
[----:B------:R2:W-:Y:S01]  /*55e0*/  @!UP0 UTMALDG.3D [UR8], [UR22], desc[UR14] ;  /* 0x00000e08160085b4 */ /* 0x0005e20008011000 */
[----:B------:R2:W-:Y:S01]  /*55f0*/  @!P4 SYNCS.ARRIVE.TRANS64.RED.A0TR RZ, [UR7+0x88], R23 ;  /* 0x00008817ffffc9a7 */ /* 0x0005e20008300407 */
[----:B------:R-:W-:Y:S01]  /*5600*/  UPLOP3.LUT UP0, UPT, UPT, UPT, UPT, 0x80, 0x8 ;  /* 0x000000000008789c */ /* 0x000fe20003f0f070 */
[----:B------:R-:W-:Y:S01]  /*5610*/  SYNCS.ARRIVE.TRANS64.RED.A1T0 RZ, [UR13], RZ ;  /* 0x000000ffffff79a7 */ /* 0x000fe2000810040d */
[----:B------:R-:W-:Y:S09]  /*5620*/  @P3 BRA `(.L_x_99) ;  /* 0xfffffff000303947 */ /* 0x000ff2000383ffff */
[----:B------:R-:W-:-:S04]  /*5630*/  SHF.L.U32 R3, R32, 0x1f, RZ ;  /* 0x0000001f20037819 */ /* 0x000fc800000006ff */
[----:B------:R-:W1:Y:S02]  /*5640*/  SYNCS.PHASECHK.TRANS64.TRYWAIT P0, [UR7+0x90], R3 ;  /* 0x00009003ff0075a7 */ /* 0x000e640008001107 */
[----:B-1----:R-:W-:Y:S05]  /*5650*/  @!P0 BRA `(.L_x_100) ;  /* 0x0000004000348947 */ /* 0x002fea0003800000 */
.L_x_199:
[----:B------:R-:W4:Y:S02]  /*5660*/  SYNCS.PHASECHK.TRANS64.TRYWAIT P0, [UR7+0x98], R3 ;  /* 0x00009803ff0075a7 */ /* 0x000f240008001107 */
[----:B----4-:R-:W-:Y:S05]  /*5670*/  @!P0 BRA `(.L_x_101) ;  /* 0x0000004000448947 */ /* 0x010fea0003800000 */
.L_x_201:
[----:B------:R-:W4:Y:S02]  /*5680*/  SYNCS.PHASECHK.TRANS64.TRYWAIT P0, [UR7+0xa0], R3 ;  /* 0x0000a003ff0075a7 */ /* 0x000f240008001107 */
[----:B----4-:R-:W-:Y:S05]  /*5690*/  @!P0 BRA `(.L_x_102) ;  /* 0x0000004000548947 */ /* 0x010fea0003800000 */
.L_x_203:
[----:B-1----:R-:W-:-:S07]  /*56a0*/  MOV R0, UR7 ;  /* 0x0000000700007c02 */ /* 0x002fce0008000f00 */
.L_x_103:
[----:B-1----:R-:W-:-:S04]  /*56b0*/  SHF.L.U32 R3, R32, 0x1f, RZ ;  /* 0x0000001f20037819 */ /* 0x002fc800000006ff */
[----:B------:R1:W4:Y:S03]  /*56c0*/  SYNCS.PHASECHK.TRANS64.TRYWAIT P0, [R0+URZ+0xa8], R3 ;  /* 0x0000a803000075a7 */ /* 0x00032600080011ff */
[----:B----4-:R-:W-:Y:S05]  /*56d0*/  @!P0 NANOSLEEP.SYNCS 0x989680 ;  /* 0x009896800000895d */ /* 0x010fea0003900000 */
[----:B------:R-:W4:Y:S02]  /*56e0*/  @!P0 SYNCS.PHASECHK.TRANS64 P0, [R0+URZ+0xa8], R3 ;  /* 0x0000a803000085a7 */ /* 0x000f2400080010ff */
[----:B--2-4-:R-:W-:Y:S05]  /*56f0*/  @P0 EXIT ;  /* 0x000000000000094d */ /* 0x014fea0003800000 */
[----:B------:R-:W-:Y:S05]  /*5700*/  BRA `(.L_x_103) ;  /* 0xfffffffc00e87947 */ /* 0x000fea000383ffff */
.L_x_88:
[----:B------:R-:W-:-:S06]  /*5710*/  UISETP.GE.AND UP0, UPT, UR10, 0x4, UPT ;  /* 0x000000040a00788c */ /* 0x000fcc000bf06270 */
[----:B------:R-:W-:-:S13]  /*5720*/  PLOP3.LUT P0, PT, PT, PT, UP0, 0x80, 0x8 ;  /* 0x000000000008781c */ /* 0x000fda0003f0f008 */
[----:B------:R-:W-:Y:S05]  /*5730*/  @!P0 EXIT ;  /* 0x000000000000894d */ /* 0x000fea0003800000 */
[----:B------:R-:W-:Y:S01]  /*5740*/  BAR.SYNC.DEFER_BLOCKING 0x6, 0xa0 ;  /* 0x0182800000007b1d */ /* 0x000fe20000010000 */
[----:B------:R-:W-:Y:S02]  /*5750*/  IMAD.SHL.U32 R4, R66, 0x200000, RZ ;  /* 0x0020000042047824 */ /* 0x000fe400078e00ff */
[----:B------:R-:W-:Y:S02]  /*5760*/  HFMA2 R71, -RZ, RZ, 0, 5.9604644775390625e-08 ;  /* 0x00000001ff477431 */ /* 0x000fe400000001ff */
[C---:B------:R-:W-:Y:S01]  /*5770*/  IMAD.SHL.U32 R65, R72.reuse, 0x10, RZ ;  /* 0x0000001048417824 */ /* 0x040fe200078e00ff */
[----:B------:R-:W-:Y:S01]  /*5780*/  MOV R69, RZ ;  /* 0x000000ff00457202 */ /* 0x000fe20000000f00 */
[----:B------:R-:W-:Y:S01]  /*5790*/  IMAD.U32 R33, R72, 0x10000, RZ ;  /* 0x0001000048217824 */ /* 0x000fe200078e00ff */
[----:B------:R-:W-:Y:S01]  /*57a0*/  UMOV UR48, 0x400 ;  /* 0x0000040000307882 */ /* 0x000fe20000000000 */
[----:B------:R-:W1:Y:S01]  /*57b0*/  LDC R63, c[0x0][0x370] ;  /* 0x0000dc00ff3f7b82 */ /* 0x000e620000000800 */
[----:B------:R-:W-:Y:S01]  /*57c0*/  ULEA UR48, UR37, UR48, 0x18 ;  /* 0x0000003025307291 */ /* 0x000fe2000f8ec0ff */
[----:B------:R-:W-:Y:S01]  /*57d0*/  LOP3.LUT R4, R4, 0x200000, RZ, 0xc0, !PT ;  /* 0x0020000004047812 */ /* 0x000fe200078ec0ff */
[----:B------:R-:W-:Y:S01]  /*57e0*/  IMAD.SHL.U32 R64, R72, 0x2, RZ ;  /* 0x0000000248407824 */ /* 0x000fe200078e00ff */
[C---:B------:R-:W-:Y:S01]  /*57f0*/  LOP3.LUT R5, R65.reuse, 0x40, RZ, 0xc0, !PT ;  /* 0x0000004041057812 */ /* 0x040fe200078ec0ff */
[----:B------:R-:W-:Y:S01]  /*5800*/  IMAD.SHL.U32 R3, R66, 0x200, RZ ;  /* 0x0000020042037824 */ /* 0x000fe200078e00ff */
[----:B------:R-:W-:Y:S01]  /*5810*/  LOP3.LUT R2, R65, 0x5b0, RZ, 0xc0, !PT ;  /* 0x000005b041027812 */ /* 0x000fe200078ec0ff */
[----:B------:R-:W-:Y:S01]  /*5820*/  UIADD3 UR4, UPT, UPT, UR48, 0x200, URZ ;  /* 0x0000020030047890 */ /* 0x000fe2000fffe0ff */
[----:B------:R-:W2:Y:S01]  /*5830*/  LDC R28, c[0x0][0xb0c] ;  /* 0x0002c300ff1c7b82 */ /* 0x000ea20000000800 */
[----:B------:R-:W-:Y:S01]  /*5840*/  LOP3.LUT R33, R4, 0x400000, R33, 0xf8, !PT ;  /* 0x0040000004217812 */ /* 0x000fe200078ef821 */
[----:B------:R-:W-:Y:S01]  /*5850*/  IMAD.MOV.U32 R30, RZ, RZ, RZ ;  /* 0x000000ffff1e7224 */ /* 0x000fe200078e00ff */
[----:B------:R-:W-:Y:S01]  /*5860*/  LOP3.LUT R64, R5, 0x8, R64, 0xf8, !PT ;  /* 0x0000000805407812 */ /* 0x000fe200078ef840 */
[----:B------:R-:W-:Y:S01]  /*5870*/  IMAD.MOV.U32 R70, RZ, RZ, RZ ;  /* 0x000000ffff467224 */ /* 0x000fe200078e00ff */
[----:B------:R-:W-:Y:S01]  /*5880*/  LOP3.LUT R3, R2, 0x200, R3, 0xf8, !PT ;  /* 0x0000020002037812 */ /* 0x000fe200078ef803 */
[----:B------:R-:W-:Y:S01]  /*5890*/  IMAD.MOV.U32 R76, RZ, RZ, RZ ;  /* 0x000000ffff4c7224 */ /* 0x000fe200078e00ff */
[----:B------:R-:W-:Y:S01]  /*58a0*/  LOP3.LUT P0, RZ, R65, 0x40, RZ, 0xc0, !PT ;  /* 0x0000004041ff7812 */ /* 0x000fe2000780c0ff */
[----:B------:R-:W3:Y:S01]  /*58b0*/  LDC R61, c[0x0][0xb20] ;  /* 0x0002c800ff3d7b82 */ /* 0x000ee20000000800 */
[----:B------:R-:W4:Y:S01]  /*58c0*/  LDS R0, [UR48+0x170] ;  /* 0x00017030ff007984 */ /* 0x000f220008000800 */
[----:B------:R-:W-:Y:S01]  /*58d0*/  LOP3.LUT R64, R3, R64, RZ, 0xfc, !PT ;  /* 0x0000004003407212 */ /* 0x000fe200078efcff */
[----:B------:R-:W-:Y:S01]  /*58e0*/  IMAD.U32 R67, RZ, RZ, UR4 ;  /* 0x00000004ff437e24 */ /* 0x000fe2000f8e00ff */
[----:B------:R-:W-:Y:S01]  /*58f0*/  LOP3.LUT R72, R72, 0x60, RZ, 0xc0, !PT ;  /* 0x0000006048487812 */ /* 0x000fe200078ec0ff */
[----:B------:R-:W1:Y:S03]  /*5900*/  LDCU.64 UR52, c[0x0][0x348] ;  /* 0x00006900ff3477ac */ /* 0x000e660008000a00 */
[----:B------:R-:W1:Y:S01]  /*5910*/  LDC R27, c[0x0][0xb30] ;  /* 0x0002cc00ff1b7b82 */ /* 0x000e620000000800 */
[----:B------:R-:W1:Y:S01]  /*5920*/  LDCU.64 UR38, c[0x0][0x888] ;  /* 0x00011100ff2677ac */ /* 0x000e620008000a00 */
[----:B------:R-:W1:Y:S06]  /*5930*/  LDCU.64 UR44, c[0x0][0x890] ;  /* 0x00011200ff2c77ac */ /* 0x000e6c0008000a00 */
[----:B------:R-:W1:Y:S01]  /*5940*/  LDC.64 R56, c[0x0][0xb10] ;  /* 0x0002c400ff387b82 */ /* 0x000e620000000a00 */
[----:B------:R-:W-:Y:S01]  /*5950*/  UMOV UR49, URZ ;  /* 0x000000ff00317c82 */ /* 0x000fe20008000000 */
[----:B------:R-:W-:-:S06]  /*5960*/  UMOV UR51, URZ ;  /* 0x000000ff00337c82 */ /* 0x000fcc0008000000 */
[----:B------:R-:W1:Y:S08]  /*5970*/  LDC.64 R24, c[0x0][0xb18] ;  /* 0x0002c600ff187b82 */ /* 0x000e700000000a00 */
[----:B------:R-:W1:Y:S08]  /*5980*/  LDC.64 R22, c[0x0][0xb28] ;  /* 0x0002ca00ff167b82 */ /* 0x000e700000000a00 */
[----:B------:R-:W1:Y:S01]  /*5990*/  LDC.64 R54, c[0x0][0x8b0] ;  /* 0x00022c00ff367b82 */ /* 0x000e620000000a00 */
[----:B----4-:R-:W-:Y:S01]  /*59a0*/  IMAD.IADD R33, R0, 0x1, R33 ;  /* 0x0000000100217824 */ /* 0x010fe200078e0221 */
[----:B------:R-:W-:-:S06]  /*59b0*/  P2R R0, PR, RZ, 0x1 ;  /* 0x00000001ff007803 */ /* 0x000fcc0000000000 */
[----:B------:R-:W4:Y:S08]  /*59c0*/  LDC.64 R52, c[0x0][0x8a8] ;  /* 0x00022a00ff347b82 */ /* 0x000f300000000a00 */
[----:B--23--:R-:W1:Y:S02]  /*59d0*/  LDC R62, c[0x0][0x374] ;  /* 0x0000dd00ff3e7b82 */ /* 0x00ce640000000800 */
.L_x_147:
[C---:B------:R-:W-:Y:S02]  /*59e0*/  LEA R0, R76.reuse, UR48, 0x3 ;  /* 0x000000304c007c11 */ /* 0x040fe4000f8e18ff */
[----:B------:R-:W-:Y:S02]  /*59f0*/  SHF.L.U32 R3, R69, 0x1f, RZ ;  /* 0x0000001f45037819 */ /* 0x000fe400000006ff */
[----:B------:R-:W-:Y:S02]  /*5a00*/  LEA R16, R76, UR48, 0x4 ;  /* 0x000000304c107c11 */ /* 0x000fe4000f8e20ff */
[----:B--2---:R-:W2:Y:S02]  /*5a10*/  SYNCS.PHASECHK.TRANS64.TRYWAIT P0, [R0+URZ+0xc0], R3 ;  /* 0x0000c003000075a7 */ /* 0x004ea400080011ff */
[----:B--2---:R-:W-:Y:S05]  /*5a20*/  @!P0 BRA `(.L_x_104) ;  /* 0x0000003c00888947 */ /* 0x004fea0003800000 */
.L_x_204:
[----:B------:R-:W3:Y:S01]  /*5a30*/  LDC.64 R12, c[0x0][0xb10] ;  /* 0x0002c400ff0c7b82 */ /* 0x000ee20000000a00 */
[----:B------:R-:W4:Y:S01]  /*5a40*/  LDS.128 R16, [R16+0x150] ;  /* 0x0001500010107984 */ /* 0x000f220000000c00 */
[----:B-1----:R-:W-:Y:S01]  /*5a50*/  ISETP.NE.AND P1, PT, R27, 0x1, PT ;  /* 0x000000011b00780c */ /* 0x002fe20003f25270 */
[----:B--2---:R-:W-:Y:S01]  /*5a60*/  VIADD R0, R0, 0xd0 ;  /* 0x000000d000007836 */ /* 0x004fe20000000000 */
[----:B------:R-:W-:Y:S04]  /*5a70*/  ISETP.GE.AND P0, PT, R26, 0x1, PT ;  /* 0x000000011a00780c */ /* 0x000fe80003f06270 */
[----:B------:R-:W1:Y:S01]  /*5a80*/  LDC.64 R10, c[0x0][0xb18] ;  /* 0x0002c600ff0a7b82 */ /* 0x000e620000000a00 */
[----:B------:R-:W-:Y:S01]  /*5a90*/  PRMT R0, RZ, 0x654, R0 ;  /* 0x00000654ff007816 */ /* 0x000fe20000000000 */
[----:B------:R-:W-:Y:S01]  /*5aa0*/  @!PT LDS RZ, [RZ] ;  /* 0x00000000fffff984 */ /* 0x000fe20000000800 */
[----:B------:R-:W-:Y:S01]  /*5ab0*/  @!PT LDS RZ, [RZ] ;  /* 0x00000000fffff984 */ /* 0x000fe20000000800 */
[----:B------:R-:W-:Y:S01]  /*5ac0*/  @!PT LDS RZ, [RZ] ;  /* 0x00000000fffff984 */ /* 0x000fe20000000800 */
[----:B------:R-:W-:Y:S01]  /*5ad0*/  @!PT LDS RZ, [RZ] ;  /* 0x00000000fffff984 */ /* 0x000fe20000000800 */
[----:B------:R2:W-:Y:S06]  /*5ae0*/  MEMBAR.ALL.CTA ;  /* 0x0000000000007992 */ /* 0x0005ec0000008000 */
[----:B--2---:R-:W2:Y:S01]  /*5af0*/  FENCE.VIEW.ASYNC.S ;  /* 0x00000000000073c6 */ /* 0x004ea20000000000 */
[----:B------:R-:W1:Y:S08]  /*5b00*/  @!P1 LDC R14, c[0x0][0xb20] ;  /* 0x0002c800ff0e9b82 */ /* 0x000e700000000800 */
[----:B------:R-:W1:Y:S01]  /*5b10*/  @!P1 LDC R9, c[0x0][0xb0c] ;  /* 0x0002c300ff099b82 */ /* 0x000e620000000800 */
[----:B--2---:R2:W-:Y:S01]  /*5b20*/  SYNCS.ARRIVE.TRANS64.RED.A1T0 RZ, [R0+URZ], RZ ;  /* 0x000000ff00ff79a7 */ /* 0x0045e200081004ff */
[----:B----4-:R-:W-:Y:S04]  /*5b30*/  LOP3.LUT P4, RZ, R18, 0x1, RZ, 0xc0, !PT ;  /* 0x0000000112ff7812 */ /* 0x010fe8000788c0ff */
[----:B------:R-:W-:Y:S09]  /*5b40*/  P2R R73, PR, RZ, 0x10 ;  /* 0x00000010ff497803 */ /* 0x000ff20000000000 */
[----:B------:R-:W-:Y:S02]  /*5b50*/  @P4 MOV R31, R16 ;  /* 0x00000010001f4202 */ /* 0x000fe40000000f00 */
[----:B------:R-:W-:Y:S01]  /*5b60*/  @P4 LOP3.LUT R29, R17, 0xffff, RZ, 0xc0, !PT ;  /* 0x0000ffff111d4812 */ /* 0x000fe200078ec0ff */
[----:B--23--:R-:W-:Y:S06]  /*5b70*/  @!P0 BRA `(.L_x_105) ;  /* 0x0000000000a48947 */ /* 0x00cfec0003800000 */
[----:B------:R-:W-:Y:S01]  /*5b80*/  IMAD.HI.U32 R36, R62, R25, RZ ;  /* 0x000000193e247227 */ /* 0x000fe200078e00ff */
[----:B------:R-:W-:Y:S02]  /*5b90*/  ISETP.NE.AND P0, PT, R24, 0x1, PT ;  /* 0x000000011800780c */ /* 0x000fe40003f05270 */
[----:B------:R-:W-:Y:S01]  /*5ba0*/  ISETP.NE.AND P2, PT, R26, 0x1, PT ;  /* 0x000000011a00780c */ /* 0x000fe20003f45270 */
[-C--:B------:R-:W-:Y:S01]  /*5bb0*/  IMAD.HI.U32 R34, R63, R56.reuse, RZ ;  /* 0x000000383f227227 */ /* 0x080fe200078e00ff */
[----:B------:R-:W-:Y:S02]  /*5bc0*/  SHF.R.U32.HI R37, RZ, R61, R36 ;  /* 0x0000003dff257219 */ /* 0x000fe40000011624 */
[----:B------:R-:W-:Y:S01]  /*5bd0*/  ISETP.NE.AND P3, PT, R28, 0x1, PT ;  /* 0x000000011c00780c */ /* 0x000fe20003f65270 */
[----:B------:R-:W-:Y:S01]  /*5be0*/  IMAD.HI.U32 R40, R29, R25, RZ ;  /* 0x000000191d287227 */ /* 0x000fe200078e00ff */
[----:B------:R-:W-:Y:S02]  /*5bf0*/  SHF.R.U32.HI R34, RZ, R57, R34 ;  /* 0x00000039ff227219 */ /* 0x000fe40000011622 */
[----:B------:R-:W-:Y:S01]  /*5c00*/  SEL R3, R62, R37, !P0 ;  /* 0x000000253e037207 */ /* 0x000fe20004000000 */
[----:B------:R-:W-:Y:S01]  /*5c10*/  IMAD.HI.U32 R38, R31, R56, RZ ;  /* 0x000000381f267227 */ /* 0x000fe200078e00ff */
[----:B------:R-:W-:Y:S03]  /*5c20*/  SEL R7, R63, R34, !P3 ;  /* 0x000000223f077207 */ /* 0x000fe60005800000 */
[-C--:B------:R-:W-:Y:S01]  /*5c30*/  IMAD.HI.U32 R34, R3, R22.reuse, RZ ;  /* 0x0000001603227227 */ /* 0x080fe200078e00ff */
[----:B------:R-:W-:Y:S03]  /*5c40*/  SHF.R.U32.HI R38, RZ, R57, R38 ;  /* 0x00000039ff267219 */ /* 0x000fe60000011626 */
[----:B------:R-:W-:Y:S01]  /*5c50*/  IMAD.HI.U32 R36, R7, R22, RZ ;  /* 0x0000001607247227 */ /* 0x000fe200078e00ff */
[----:B------:R-:W-:Y:S02]  /*5c60*/  @P2 SHF.R.U32.HI R3, RZ, R23, R34 ;  /* 0x00000017ff032219 */ /* 0x000fe40000011622 */
[----:B------:R-:W-:Y:S02]  /*5c70*/  SHF.R.U32.HI R34, RZ, R61, R40 ;  /* 0x0000003dff227219 */ /* 0x000fe40000011628 */
[----:B------:R-:W-:Y:S01]  /*5c80*/  @P2 SHF.R.U32.HI R7, RZ, R23, R36 ;  /* 0x00000017ff072219 */ /* 0x000fe20000011624 */
[C---:B------:R-:W-:Y:S01]  /*5c90*/  IMAD R2, R26.reuse, R3, RZ ;  /* 0x000000031a027224 */ /* 0x040fe200078e02ff */
[----:B------:R-:W-:Y:S02]  /*5ca0*/  SEL R5, R29, R34, !P0 ;  /* 0x000000221d057207 */ /* 0x000fe40004000000 */
[----:B------:R-:W-:Y:S01]  /*5cb0*/  SEL R3, R31, R38, !P3 ;  /* 0x000000261f037207 */ /* 0x000fe20005800000 */
[----:B------:R-:W-:Y:S01]  /*5cc0*/  IMAD R4, R26, R7, RZ ;  /* 0x000000071a047224 */ /* 0x000fe200078e02ff */
[C---:B------:R-:W-:Y:S01]  /*5cd0*/  ISETP.GE.AND P0, PT, R5.reuse, R2, PT ;  /* 0x000000020500720c */ /* 0x040fe20003f06270 */
[----:B------:R-:W-:Y:S03]  /*5ce0*/  IMAD.HI.U32 R6, R5, R22, RZ ;  /* 0x0000001605067227 */ /* 0x000fe600078e00ff */
[----:B------:R-:W-:Y:S01]  /*5cf0*/  ISETP.GE.OR P0, PT, R3, R4, P0 ;  /* 0x000000040300720c */ /* 0x000fe20000706670 */
[----:B------:R-:W-:Y:S01]  /*5d00*/  IMAD.MOV R4, RZ, RZ, -R3 ;  /* 0x000000ffff047224 */ /* 0x000fe200078e0a03 */
[-C--:B------:R-:W-:Y:S03]  /*5d10*/  SHF.R.U32.HI R6, RZ, R23.reuse, R6 ;  /* 0x00000017ff067219 */ /* 0x080fe60000011606 */
[----:B------:R-:W-:Y:S01]  /*5d20*/  IMAD R31, R28, R4, R31 ;  /* 0x000000041c1f7224 */ /* 0x000fe200078e021f */
[----:B------:R-:W-:Y:S05]  /*5d30*/  SEL R15, R5, R6, !P2 ;  /* 0x00000006050f7207 */ /* 0x000fea0005000000 */
[----:B------:R-:W-:Y:S02]  /*5d40*/  IMAD.MOV R6, RZ, RZ, -R15 ;  /* 0x000000ffff067224 */ /* 0x000fe400078e0a0f */
[C---:B------:R-:W-:Y:S04]  /*5d50*/  @!P0 IMAD.HI.U32 R2, R3.reuse, R22, RZ ;  /* 0x0000001603028227 */ /* 0x040fe800078e00ff */
[----:B------:R-:W-:Y:S01]  /*5d60*/  IMAD R6, R26, R6, R5 ;  /* 0x000000061a067224 */ /* 0x000fe200078e0205 */
[----:B------:R-:W-:Y:S04]  /*5d70*/  @!P0 SHF.R.U32.HI R2, RZ, R23, R2 ;  /* 0x00000017ff028219 */ /* 0x000fe80000011602 */
[----:B------:R-:W-:Y:S02]  /*5d80*/  @!P0 SEL R0, R3, R2, !P2 ;  /* 0x0000000203008207 */ /* 0x000fe40005000000 */
[----:B------:R-:W-:Y:S02]  /*5d90*/  IADD3 R2, PT, PT, -R5, RZ, RZ ;  /* 0x000000ff05027210 */ /* 0x000fe40007ffe1ff */
[----:B------:R-:W-:Y:S01]  /*5da0*/  @!P0 IADD3 R8, PT, PT, R15, -R0, RZ ;  /* 0x800000000f088210 */ /* 0x000fe20007ffe0ff */
[----:B------:R-:W-:Y:S02]  /*5db0*/  @!P0 IMAD R0, R7, R6, R0 ;  /* 0x0000000607008224 */ /* 0x000fe400078e0200 */
[----:B------:R-:W-:Y:S02]  /*5dc0*/  IMAD R29, R24, R2, R29 ;  /* 0x00000002181d7224 */ /* 0x000fe400078e021d */
[----:B------:R-:W-:Y:S02]  /*5dd0*/  @!P0 IMAD R5, R8, R26, R3 ;  /* 0x0000001a08058224 */ /* 0x000fe400078e0203 */
[----:B------:R-:W-:Y:S04]  /*5de0*/  @!P0 IMAD.MOV.U32 R3, RZ, RZ, R0 ;  /* 0x000000ffff038224 */ /* 0x000fe800078e0000 */
[----:B------:R-:W-:Y:S02]  /*5df0*/  IMAD R31, R3, R28, R31 ;  /* 0x0000001c031f7224 */ /* 0x000fe400078e021f */
[----:B------:R-:W-:Y:S07]  /*5e00*/  IMAD R29, R5, R24, R29 ;  /* 0x00000018051d7224 */ /* 0x000fee00078e021d */
.L_x_105:
[----:B-1----:R-:W-:Y:S01]  /*5e10*/  @!P1 ISETP.NE.AND P0, PT, R10, 0x1, PT ;  /* 0x000000010a00980c */ /* 0x002fe20003f05270 */
[----:B------:R-:W-:Y:S01]  /*5e20*/  @!P1 IMAD.HI.U32 R3, R29, R11, RZ ;  /* 0x0000000b1d039227 */ /* 0x000fe200078e00ff */
[----:B------:R-:W-:Y:S01]  /*5e30*/  R2UR UR42, R21 ;  /* 0x00000000152a72ca */ /* 0x000fe200000e0000 */
[----:B------:R-:W-:Y:S01]  /*5e40*/  BSSY.RECONVERGENT B6, `(.L_x_106) ;  /* 0x0000031000067945 */ /* 0x000fe20003800200 */
[----:B------:R-:W-:Y:S01]  /*5e50*/  R2UR UR41, R20 ;  /* 0x00000000142972ca */ /* 0x000fe200000e0000 */
[----:B------:R-:W-:Y:S01]  /*5e60*/  @!P1 IMAD.HI.U32 R0, R31, R12, RZ ;  /* 0x0000000c1f009227 */ /* 0x000fe200078e00ff */
[----:B------:R-:W-:Y:S02]  /*5e70*/  @!P1 SHF.R.U32.HI R2, RZ, R14, R3 ;  /* 0x0000000eff029219 */ /* 0x000fe40000011603 */
[----:B------:R-:W-:Y:S01]  /*5e80*/  @!P1 ISETP.NE.AND P2, PT, R9, 0x1, PT ;  /* 0x000000010900980c */ /* 0x000fe20003f45270 */
[----:B------:R-:W-:Y:S01]  /*5e90*/  VIADD R76, R76, 0x1 ;  /* 0x000000014c4c7836 */ /* 0x000fe20000000000 */
[----:B------:R-:W-:Y:S02]  /*5ea0*/  @!P1 SEL R2, R29, R2, !P0 ;  /* 0x000000021d029207 */ /* 0x000fe40004000000 */
[----:B------:R-:W-:Y:S02]  /*5eb0*/  @!P1 SHF.R.U32.HI R0, RZ, R13, R0 ;  /* 0x0000000dff009219 */ /* 0x000fe40000011600 */
[----:B------:R-:W-:Y:S01]  /*5ec0*/  LOP3.LUT P0, RZ, R67, 0x90, RZ, 0xc0, !PT ;  /* 0x0000009043ff7812 */ /* 0x000fe2000780c0ff */
[----:B------:R-:W-:Y:S01]  /*5ed0*/  USHF.L.U32 UR42, UR42, 0x6, URZ ;  /* 0x000000062a2a7899 */ /* 0x000fe200080006ff */
[----:B------:R-:W-:Y:S01]  /*5ee0*/  @!P1 SEL R3, R31, R0, !P2 ;  /* 0x000000001f039207 */ /* 0x000fe20005000000 */
[----:B------:R-:W-:Y:S01]  /*5ef0*/  USHF.L.U32 UR41, UR41, 0x7, URZ ;  /* 0x0000000729297899 */ /* 0x000fe200080006ff */
[----:B------:R-:W-:Y:S03]  /*5f00*/  @P4 SHF.R.U32.HI R68, RZ, 0x10, R17 ;  /* 0x00000010ff444819 */ /* 0x000fe60000011611 */
[----:B------:R-:W-:Y:S02]  /*5f10*/  @!P1 IMAD.IADD R0, R2, 0x1, -R3 ;  /* 0x0000000102009824 */ /* 0x000fe400078e0a03 */
[----:B------:R-:W-:Y:S02]  /*5f20*/  @!P1 IMAD.IADD R2, R3, 0x1, -R2 ;  /* 0x0000000103029824 */ /* 0x000fe400078e0a02 */
[----:B------:R-:W-:Y:S02]  /*5f30*/  @!P1 IMAD R31, R0, R9, R31 ;  /* 0x00000009001f9224 */ /* 0x000fe400078e021f */
[----:B------:R-:W-:Y:S01]  /*5f40*/  @!P1 IMAD R29, R2, R10, R29 ;  /* 0x0000000a021d9224 */ /* 0x000fe200078e021d */
[----:B------:R-:W-:Y:S06]  /*5f50*/  @!P0 BRA `(.L_x_107) ;  /* 0x00000000007c8947 */ /* 0x000fec0003800000 */
[----:B------:R-:W1:Y:S01]  /*5f60*/  LDCU.64 UR8, c[0x4][0x80] ;  /* 0x01001000ff0877ac */ /* 0x000e620008000a00 */
[----:B------:R-:W-:Y:S01]  /*5f70*/  MOV R2, 0x0 ;  /* 0x0000000000027802 */ /* 0x000fe20000000f00 */
[----:B------:R-:W-:Y:S02]  /*5f80*/  HFMA2 R12, -RZ, RZ, 0, 5.9604644775390625e-08 ;  /* 0x00000001ff0c7431 */ /* 0x000fe400000001ff */
[----:B------:R-:W-:Y:S01]  /*5f90*/  IMAD.MOV.U32 R8, RZ, RZ, 0x70 ;  /* 0x00000070ff087424 */ /* 0x000fe200078e00ff */
[----:B------:R2:W3:Y:S01]  /*5fa0*/  LDC.64 R14, c[0x4][R2] ;  /* 0x01000000020e7b82 */ /* 0x0004e20000000a00 */
[----:B------:R-:W4:Y:S01]  /*5fb0*/  LDCU.64 UR6, c[0x4][0x88] ;  /* 0x01001100ff0677ac */ /* 0x000f220008000a00 */
[----:B------:R-:W-:Y:S01]  /*5fc0*/  IMAD.MOV.U32 R13, RZ, RZ, RZ ;  /* 0x000000ffff0d7224 */ /* 0x000fe200078e00ff */
[----:B------:R-:W2:Y:S01]  /*5fd0*/  LDCU.64 UR4, c[0x4][0x8] ;  /* 0x01000100ff0477ac */ /* 0x000ea20008000a00 */
[----:B-1----:R-:W-:Y:S01]  /*5fe0*/  MOV R5, UR9 ;  /* 0x0000000900057c02 */ /* 0x002fe20008000f00 */
[----:B------:R-:W-:Y:S01]  /*5ff0*/  IMAD.U32 R4, RZ, RZ, UR8 ;  /* 0x00000008ff047e24 */ /* 0x000fe2000f8e00ff */
[----:B----4-:R-:W-:Y:S01]  /*6000*/  MOV R7, UR7 ;  /* 0x0000000700077c02 */ /* 0x010fe20008000f00 */
[----:B------:R-:W-:Y:S01]  /*6010*/  IMAD.U32 R6, RZ, RZ, UR6 ;  /* 0x00000006ff067e24 */ /* 0x000fe2000f8e00ff */
[----:B--2---:R-:W-:Y:S01]  /*6020*/  MOV R11, UR5 ;  /* 0x00000005000b7c02 */ /* 0x004fe20008000f00 */
[----:B------:R-:W-:Y:S02]  /*6030*/  IMAD.U32 R10, RZ, RZ, UR4 ;  /* 0x00000004ff0a7e24 */ /* 0x000fe4000f8e00ff */
[----:B------:R-:W-:Y:S07]  /*6040*/  LEPC R20, `(.L_x_108) ;  /* 0x000000001014794e */ /* 0x000fee0000000000 */
[----:B---3-5:R-:W-:Y:S05]  /*6050*/  CALL.ABS.NOINC R14 ;  /* 0x000000000e007343 */ /* 0x028fea0003c00000 */
.L_x_108:
[----:B------:R-:W1:Y:S01]  /*6060*/  LDCU.64 UR8, c[0x4][0x80] ;  /* 0x01001000ff0877ac */ /* 0x000e620008000a00 */
[----:B------:R-:W2:Y:S01]  /*6070*/  LDC.64 R2, c[0x4][R2] ;  /* 0x0100000002027b82 */ /* 0x000ea20000000a00 */
[----:B------:R-:W-:Y:S02]  /*6080*/  HFMA2 R12, -RZ, RZ, 0, 5.9604644775390625e-08 ;  /* 0x00000001ff0c7431 */ /* 0x000fe400000001ff */
[----:B------:R-:W-:Y:S02]  /*6090*/  IMAD.MOV.U32 R8, RZ, RZ, 0x70 ;  /* 0x00000070ff087424 */ /* 0x000fe400078e00ff */
[----:B------:R-:W-:Y:S01]  /*60a0*/  IMAD.MOV.U32 R13, RZ, RZ, RZ ;  /* 0x000000ffff0d7224 */ /* 0x000fe200078e00ff */
[----:B------:R-:W3:Y:S01]  /*60b0*/  LDCU.64 UR6, c[0x4][0x88] ;  /* 0x01001100ff0677ac */ /* 0x000ee20008000a00 */
[----:B------:R-:W4:Y:S01]  /*60c0*/  LDCU.64 UR4, c[0x4][0x8] ;  /* 0x01000100ff0477ac */ /* 0x000f220008000a00 */
[----:B-1----:R-:W-:Y:S02]  /*60d0*/  MOV R4, UR8 ;  /* 0x0000000800047c02 */ /* 0x002fe40008000f00 */
[----:B------:R-:W-:Y:S02]  /*60e0*/  MOV R5, UR9 ;  /* 0x0000000900057c02 */ /* 0x000fe40008000f00 */
[----:B---3--:R-:W-:Y:S01]  /*60f0*/  MOV R7, UR7 ;  /* 0x0000000700077c02 */ /* 0x008fe20008000f00 */
[----:B------:R-:W-:Y:S01]  /*6100*/  IMAD.U32 R6, RZ, RZ, UR6 ;  /* 0x00000006ff067e24 */ /* 0x000fe2000f8e00ff */
[----:B----4-:R-:W-:Y:S01]  /*6110*/  MOV R11, UR5 ;  /* 0x00000005000b7c02 */ /* 0x010fe20008000f00 */
[----:B------:R-:W-:Y:S02]  /*6120*/  IMAD.U32 R10, RZ, RZ, UR4 ;  /* 0x00000004ff0a7e24 */ /* 0x000fe4000f8e00ff */
[----:B------:R-:W-:Y:S07]  /*6130*/  LEPC R20, `(.L_x_107) ;  /* 0x000000001014794e */ /* 0x000fee0000000000 */
[----:B--2---:R-:W-:Y:S05]  /*6140*/  CALL.ABS.NOINC R2 ;  /* 0x0000000002007343 */ /* 0x004fea0003c00000 */
.L_x_107:
[----:B------:R-:W-:Y:S05]  /*6150*/  BSYNC.RECONVERGENT B6 ;  /* 0x0000000000067941 */ /* 0x000fea0003800200 */
.L_x_106:
[----:B------:R-:W-:Y:S01]  /*6160*/  ISETP.NE.U32.AND P4, PT, R54, RZ, PT ;  /* 0x000000ff3600720c */ /* 0x000fe20003f85070 */
[----:B------:R-:W-:Y:S01]  /*6170*/  UISETP.NE.AND UP2, UPT, UR50, URZ, UPT ;  /* 0x000000ff3200728c */ /* 0x000fe2000bf45270 */
[----:B------:R-:W-:Y:S01]  /*6180*/  ISETP.NE.U32.AND P2, PT, RZ, UR38, PT ;  /* 0x00000026ff007c0c */ /* 0x000fe2000bf45070 */
[----:B------:R-:W-:Y:S01]  /*6190*/  UISETP.NE.U32.AND UP1, UPT, UR44, URZ, UPT ;  /* 0x000000ff2c00728c */ /* 0x000fe2000bf25070 */
[----:B------:R-:W-:Y:S01]  /*61a0*/  ISETP.NE.AND.EX P4, PT, R55, RZ, PT, P4 ;  /* 0x000000ff3700720c */ /* 0x000fe20003f85340 */
[----:B------:R-:W-:Y:S01]  /*61b0*/  UPLOP3.LUT UP0, UPT, UPT, UPT, UPT, 0x40, 0x4 ;  /* 0x000000000004789c */ /* 0x000fe20003f0e870 */
[----:B------:R-:W-:Y:S01]  /*61c0*/  ISETP.NE.AND.EX P2, PT, RZ, UR39, PT, P2 ;  /* 0x00000027ff007c0c */ /* 0x000fe2000bf45320 */
[----:B------:R-:W-:Y:S01]  /*61d0*/  UISETP.NE.AND.EX UP1, UPT, UR45, URZ, UPT, UP1 ;  /* 0x000000ff2d00728c */ /* 0x000fe2000bf25310 */
[----:B------:R-:W-:Y:S04]  /*61e0*/  PLOP3.LUT P1, PT, PT, PT, UP2, 0x80, 0x8 ;  /* 0x000000000008781c */ /* 0x000fe80003f2f028 */
[----:B------:R-:W-:Y:S06]  /*61f0*/  @UP2 UPLOP3.LUT UP0, UPT, UPT, UPT, UP1, 0x80, 0x8 ;  /* 0x000000000008289c */ /* 0x000fec0003f0f010 */
[----:B------:R-:W-:Y:S01]  /*6200*/  PLOP3.LUT P0, PT, PT, PT, UP0, 0x80, 0x8 ;  /* 0x000000000008781c */ /* 0x000fe20003f0f008 */
[----:B------:R-:W-:Y:S01]  /*6210*/  @!UPT UIADD3 URZ, UPT, UPT, URZ, URZ, URZ ;  /* 0x000000fffffff290 */ /* 0x000fe2000fffe0ff */
[----:B------:R-:W-:Y:S11]  /*6220*/  BRA.U !UP1, `(.L_x_109) ;  /* 0x0000000109387547 */ /* 0x000ff6000b800000 */
[----:B------:R-:W-:Y:S01]  /*6230*/  UISETP.NE.U32.AND UP0, UPT, UR38, URZ, UPT ;  /* 0x000000ff2600728c */ /* 0x000fe2000bf05070 */
[----:B------:R-:W-:Y:S02]  /*6240*/  HFMA2 R0, -RZ, RZ, 0, 5.9604644775390625e-08 ;  /* 0x00000001ff007431 */ /* 0x000fe400000001ff */
[----:B------:R-:W-:Y:S01]  /*6250*/  IMAD.MOV.U32 R59, RZ, RZ, 0x1 ;  /* 0x00000001ff3b7424 */ /* 0x000fe200078e00ff */
[----:B------:R-:W-:Y:S06]  /*6260*/  UISETP.NE.AND.EX UP0, UPT, UR39, URZ, UPT, UP0 ;  /* 0x000000ff2700728c */ /* 0x000fec000bf05300 */
[----:B------:R-:W-:Y:S05]  /*6270*/  PLOP3.LUT P3, PT, PT, PT, UP0, 0x80, 0x8 ;  /* 0x000000000008781c */ /* 0x000fea0003f6f008 */
[----:B------:R-:W1:Y:S01]  /*6280*/  @UP0 LDCU.64 UR6, c[0x0][0x888] ;  /* 0x00011100ff0607ac */ /* 0x000e620008000a00 */
[----:B------:R-:W-:Y:S07]  /*6290*/  @UP0 UIMAD UR4, UR36, UR44, URZ ;  /* 0x0000002c240402a4 */ /* 0x000fee000f8e02ff */
[----:B------:R-:W-:Y:S01]  /*62a0*/  @!P3 PRMT R59, R0, 0x7610, R59 ;  /* 0x00007610003bb816 */ /* 0x000fe2000000003b */
[----:B-1----:R-:W-:Y:S03]  /*62b0*/  @UP0 UIMAD.WIDE UR6, UR4, 0x4, UR6 ;  /* 0x00000004040608a5 */ /* 0x002fe6000f8e0206 */
[----:B------:R-:W1:Y:S03]  /*62c0*/  @!UP0 LDCU UR4, c[0x0][0x880] ;  /* 0x00011000ff0487ac */ /* 0x000e660008000800 */
[----:B------:R-:W-:Y:S01]  /*62d0*/  IMAD.U32 R2, RZ, RZ, UR6 ;  /* 0x00000006ff027e24 */ /* 0x000fe2000f8e00ff */
[----:B------:R-:W-:Y:S05]  /*62e0*/  MOV R3, UR7 ;  /* 0x0000000700037c02 */ /* 0x000fea0008000f00 */
[----:B-----5:R2:W5:Y:S02]  /*62f0*/  @P3 LDG.E R35, desc[UR46][R2.64] ;  /* 0x0000002e02233981 */ /* 0x020564000c1e1900 */
[----:B-12---:R-:W-:Y:S02]  /*6300*/  @!P3 IMAD.U32 R35, RZ, RZ, UR4 ;  /* 0x00000004ff23be24 */ /* 0x006fe4000f8e00ff */
.L_x_109:
[----:B------:R-:W-:Y:S05]  /*6310*/  @!P4 BRA `(.L_x_110) ;  /* 0x000000000020c947 */ /* 0x000fea0003800000 */
[----:B------:R-:W-:Y:S04]  /*6320*/  ISETP.NE.U32.AND P3, PT, R52, RZ, PT ;  /* 0x000000ff3400720c */ /* 0x000fe80003f65070 */
[----:B------:R-:W-:Y:S11]  /*6330*/  ISETP.NE.AND.EX P3, PT, R53, RZ, PT, P3 ;  /* 0x000000ff3500720c */ /* 0x000ff60003f65330 */
[----:B------:R-:W-:Y:S02]  /*6340*/  @!UPT UIADD3 URZ, UPT, UPT, URZ, URZ, URZ ;  /* 0x000000fffffff290 */ /* 0x000fe4000fffe0ff */
[----:B------:R-:W1:Y:S01]  /*6350*/  @P3 LDC.64 R2, c[0x0][0x8a8] ;  /* 0x00022a00ff023b82 */ /* 0x000e620000000a00 */
[----:B------:R-:W-:Y:S04]  /*6360*/  @P3 IMAD R0, R54, UR36, RZ ;  /* 0x0000002436003c24 */ /* 0x000fe8000f8e02ff */
[----:B-1----:R-:W-:Y:S05]  /*6370*/  @P3 IMAD.WIDE R2, R0, 0x4, R2 ;  /* 0x0000000400023825 */ /* 0x002fea00078e0202 */
[----:B-----5:R1:W5:Y:S02]  /*6380*/  @P3 LDG.E R32, desc[UR46][R2.64] ;  /* 0x0000002e02203981 */ /* 0x020364000c1e1900 */
[----:B-1----:R-:W2:Y:S02]  /*6390*/  @!P3 LDC R32, c[0x0][0x8a0] ;  /* 0x00022800ff20bb82 */ /* 0x002ea40000000800 */
.L_x_110:
[----:B-----5:R-:W-:Y:S01]  /*63a0*/  FSETP.NEU.AND P3, PT, R35, RZ, PT ;  /* 0x000000ff2300720b */ /* 0x020fe20003f6d000 */
[----:B------:R-:W-:Y:S01]  /*63b0*/  IMAD.SHL.U32 R77, R64, 0x2, RZ ;  /* 0x00000002404d7824 */ /* 0x000fe200078e00ff */
[----:B------:R-:W-:Y:S01]  /*63c0*/  SEL R5, RZ, 0xffffffff, P2 ;  /* 0xffffffffff057807 */ /* 0x000fe20001000000 */
[----:B------:R-:W-:Y:S01]  /*63d0*/  BSSY B1, `(.L_x_111) ;  /* 0x0000034000017945 */ /* 0x000fe20003800000 */
[----:B------:R-:W-:Y:S01]  /*63e0*/  @P1 LOP3.LUT P2, RZ, R59, 0xff, RZ, 0xc0, !PT ;  /* 0x000000ff3bff1812 */ /* 0x000fe2000784c0ff */
[----:B------:R-:W-:Y:S01]  /*63f0*/  IMAD.MOV.U32 R39, RZ, RZ, 0x1 ;  /* 0x00000001ff277424 */ /* 0x000fe200078e00ff */
[----:B------:R-:W-:Y:S01]  /*6400*/  @P1 SEL R0, RZ, 0xffffffff, P3 ;  /* 0xffffffffff001807 */ /* 0x000fe20001800000 */
[C---:B------:R-:W-:Y:S01]  /*6410*/  IMAD R34, R30.reuse, 0x40, R33 ;  /* 0x000000401e227824 */ /* 0x040fe200078e0221 */
[----:B------:R-:W-:Y:S01]  /*6420*/  LOP3.LUT R71, R71, 0x1, RZ, 0x3c, !PT ;  /* 0x0000000147477812 */ /* 0x000fe200078e3cff */
[----:B------:R-:W-:Y:S01]  /*6430*/  IMAD.MOV.U32 R38, RZ, RZ, RZ ;  /* 0x000000ffff267224 */ /* 0x000fe200078e00ff */
[----:B------:R-:W-:Y:S02]  /*6440*/  @P0 SEL R0, R5, R0, !P2 ;  /* 0x0000000005000207 */ /* 0x000fe40005000000 */
[----:B------:R-:W-:Y:S02]  /*6450*/  CS2R R50, SRZ ;  /* 0x0000000000327805 */ /* 0x000fe4000001ff00 */
[----:B------:R-:W-:Y:S02]  /*6460*/  LEA R74, R30, UR48, 0x3 ;  /* 0x000000301e4a7c11 */ /* 0x000fe4000f8e18ff */
[----:B------:R-:W-:Y:S02]  /*6470*/  CS2R R48, SRZ ;  /* 0x0000000000307805 */ /* 0x000fe4000001ff00 */
[----:B------:R-:W-:Y:S02]  /*6480*/  @P1 LOP3.LUT R0, R0, 0x1, RZ, 0xc0, !PT ;  /* 0x0000000100001812 */ /* 0x000fe400078ec0ff */
[----:B------:R-:W-:Y:S02]  /*6490*/  CS2R R42, SRZ ;  /* 0x00000000002a7805 */ /* 0x000fe4000001ff00 */
[----:B------:R-:W-:Y:S02]  /*64a0*/  SHF.L.U32 R3, R70, 0x1f, RZ ;  /* 0x0000001f46037819 */ /* 0x000fe400000006ff */
[----:B------:R-:W-:Y:S02]  /*64b0*/  CS2R R40, SRZ ;  /* 0x0000000000287805 */ /* 0x000fe4000001ff00 */
[----:B------:R-:W-:Y:S01]  /*64c0*/  ISETP.NE.U32.OR P5, PT, R0, 0x1, !P1 ;  /* 0x000000010000780c */ /* 0x000fe20004fa5470 */
[----:B------:R-:W-:Y:S01]  /*64d0*/  VIADD R82, R77, UR48 ;  /* 0x000000304d527c36 */ /* 0x000fe20008000000 */
[----:B------:R-:W-:Y:S02]  /*64e0*/  PLOP3.LUT P2, PT, PT, PT, UP1, 0x80, 0x8 ;  /* 0x000000000008781c */ /* 0x000fe40003f4f018 */
[----:B------:R-:W-:Y:S02]  /*64f0*/  SEL R0, RZ, 0xffffffff, P3 ;  /* 0xffffffffff007807 */ /* 0x000fe40001800000 */
[----:B------:R-:W-:Y:S02]  /*6500*/  LOP3.LUT P3, R75, R59, 0xff, RZ, 0xc0, !PT ;  /* 0x000000ff3b4b7812 */ /* 0x000fe4000786c0ff */
[----:B------:R-:W-:Y:S05]  /*6510*/  P2R R78, PR, RZ, 0x20 ;  /* 0x00000020ff4e7803 */ /* 0x000fea0000000000 */
[----:B------:R-:W-:Y:S02]  /*6520*/  @P5 SHF.L.U32 R2, R71, 0x1f, RZ ;  /* 0x0000001f47025819 */ /* 0x000fe400000006ff */
[----:B------:R-:W-:Y:S02]  /*6530*/  @P2 SEL R0, R5, R0, !P3 ;  /* 0x0000000005002207 */ /* 0x000fe40005800000 */
[----:B------:R-:W1:Y:S02]  /*6540*/  @P5 SYNCS.PHASECHK.TRANS64.TRYWAIT P1, [UR48+0x70], R2 ;  /* 0x00007002ff0055a7 */ /* 0x000e640008021130 */
[----:B------:R-:W-:Y:S04]  /*6550*/  LOP3.LUT R0, R0, 0x1, RZ, 0xc0, !PT ;  /* 0x0000000100007812 */ /* 0x000fe800078ec0ff */
[----:B------:R-:W-:Y:S04]  /*6560*/  ISETP.NE.U32.AND P4, PT, R0, 0x1, PT ;  /* 0x000000010000780c */ /* 0x000fe80003f85070 */
[----:B------:R-:W-:Y:S01]  /*6570*/  P2R R80, PR, RZ, 0x10 ;  /* 0x00000010ff507803 */ /* 0x000fe20000000000 */
[----:B------:R3:W4:Y:S01]  /*6580*/  SYNCS.PHASECHK.TRANS64.TRYWAIT P0, [R74+URZ+0xe0], R3 ;  /* 0x0000e0034a0075a7 */ /* 0x00072200080011ff */
[----:B-1----:R-:W-:Y:S01]  /*6590*/  @P5 SEL R39, RZ, 0x1, !P1 ;  /* 0x00000001ff275807 */ /* 0x002fe20004800000 */
[----:B---3--:R-:W-:Y:S06]  /*65a0*/  @!P5 BRA `(.L_x_112) ;  /* 0x000000000058d947 */ /* 0x008fec0003800000 */
[C---:B------:R-:W-:Y:S01]  /*65b0*/  VIADD R0, R82.reuse, 0x200 ;  /* 0x0000020052007836 */ /* 0x040fe20000000000 */
[----:B------:R-:W-:Y:S01]  /*65c0*/  LOP3.LUT P5, RZ, R65, 0x40, RZ, 0xc0, !PT ;  /* 0x0000004041ff7812 */ /* 0x000fe200078ac0ff */
[----:B------:R-:W-:Y:S01]  /*65d0*/  BSSY B0, `(.L_x_113) ;  /* 0x000000e000007945 */ /* 0x000fe20003800000 */
[----:B------:R-:W-:Y:S01]  /*65e0*/  ISETP.NE.AND P2, PT, R39, RZ, PT ;  /* 0x000000ff2700720c */ /* 0x000fe20003f45270 */
[----:B------:R-:W-:Y:S01]  /*65f0*/  @P4 VIADD R2, R82, 0x210 ;  /* 0x0000021052024836 */ /* 0x000fe20000000000 */
[----:B------:R-:W-:Y:S01]  /*6600*/  PLOP3.LUT P1, PT, PT, PT, PT, 0x8, 0x80 ;  /* 0x000000000080781c */ /* 0x000fe20003f2e170 */
[----:B------:R-:W-:Y:S01]  /*6610*/  IMAD.MOV.U32 R51, RZ, RZ, RZ ;  /* 0x000000ffff337224 */ /* 0x000fe200078e00ff */
[----:B------:R-:W-:Y:S02]  /*6620*/  @P4 PLOP3.LUT P1, PT, P5, PT, PT, 0x80, 0x8 ;  /* 0x000000000008481c */ /* 0x000fe40002f2f070 */
[----:B------:R-:W-:Y:S02]  /*6630*/  CS2R R48, SRZ ;  /* 0x0000000000307805 */ /* 0x000fe4000001ff00 */
[----:B------:R-:W-:Y:S02]  /*6640*/  CS2R R42, SRZ ;  /* 0x00000000002a7805 */ /* 0x000fe4000001ff00 */
[----:B------:R-:W-:Y:S07]  /*6650*/  CS2R R40, SRZ ;  /* 0x0000000000287805 */ /* 0x000fee000001ff00 */
[----:B------:R-:W-:Y:S01]  /*6660*/  @P1 VIADD R2, R0, 0xfffffff0 ;  /* 0xfffffff000021836 */ /* 0x000fe20000000000 */
[----:B------:R-:W-:Y:S06]  /*6670*/  @P2 BRA `(.L_x_114) ;  /* 0x00000000000c2947 */ /* 0x000fec0003800000 */
[----:B------:R-:W-:Y:S04]  /*6680*/  SHF.L.U32 R5, R71, 0x1f, RZ ;  /* 0x0000001f47057819 */ /* 0x000fe800000006ff */
[----:B------:R-:W1:Y:S02]  /*6690*/  SYNCS.PHASECHK.TRANS64.TRYWAIT P1, [UR48+0x70], R5 ;  /* 0x00007005ff0075a7 */ /* 0x000e640008021130 */
[----:B-1----:R-:W-:Y:S05]  /*66a0*/  @!P1 BRA `(.L_x_115) ;  /* 0x00000030007c9947 */ /* 0x002fea0003800000 */
.L_x_114:
[----:B------:R-:W-:Y:S05]  /*66b0*/  BSYNC B0 ;  /* 0x0000000000007941 */ /* 0x000fea0003800000 */
.L_x_113:
[----:B------:R-:W-:Y:S01]  /*66c0*/  ISETP.NE.AND P1, PT, R80, RZ, PT ;  /* 0x000000ff5000720c */ /* 0x000fe20003f25270 */
[----:B------:R-:W-:Y:S11]  /*66d0*/  HFMA2 R38, -RZ, RZ, 0, 5.9604644775390625e-08 ;  /* 0x00000001ff267431 */ /* 0x000ff600000001ff */
[----:B------:R-:W-:Y:S01]  /*66e0*/  @!UPT UIADD3 URZ, UPT, UPT, URZ, URZ, URZ ;  /* 0x000000fffffff290 */ /* 0x000fe2000fffe0ff */
[----:B------:R3:W1:Y:S04]  /*66f0*/  @P1 LDS.128 R48, [R2] ;  /* 0x0000000002301984 */ /* 0x0006680000000c00 */
[----:B------:R3:W1:Y:S02]  /*6700*/  @P1 LDS.128 R40, [R77+UR48+0x200] ;  /* 0x000200304d281984 */ /* 0x0006640008000c00 */
.L_x_112:
[----:B------:R-:W-:Y:S05]  /*6710*/  BSYNC B1 ;  /* 0x0000000000017941 */ /* 0x000fea0003800000 */
.L_x_111:
[----:B-1----:R-:W-:Y:S04]  /*6720*/  SHF.R.U32.HI R5, RZ, 0x15, R34 ;  /* 0x00000015ff057819 */ /* 0x002fe80000011622 */
[----:B------:R-:W-:Y:S01]  /*6730*/  LOP3.LUT P1, RZ, R5, 0x3, R66, 0x48, !PT ;  /* 0x0000000305ff7812 */ /* 0x000fe20007824842 */
[----:B------:R-:W-:Y:S01]  /*6740*/  @!UPT UIADD3 URZ, UPT, UPT, URZ, URZ, URZ ;  /* 0x000000fffffff290 */ /* 0x000fe2000fffe0ff */
[----:B----4-:R-:W-:Y:S11]  /*6750*/  @P0 BRA `(.L_x_116) ;  /* 0x0000000000080947 */ /* 0x010ff60003800000 */
[----:B------:R-:W1:Y:S02]  /*6760*/  SYNCS.PHASECHK.TRANS64.TRYWAIT P0, [R74+URZ+0xe0], R3 ;  /* 0x0000e0034a0075a7 */ /* 0x000e6400080011ff */
[----:B-1----:R-:W-:Y:S05]  /*6770*/  @!P0 BRA `(.L_x_117) ;  /* 0x0000003000608947 */ /* 0x002fea0003800000 */
.L_x_116:
[----:B------:R-:W-:Y:S05]  /*6780*/  @!P1 BRA `(.L_x_118) ;  /* 0x0000000000409947 */ /* 0x000fea0003800000 */
[----:B------:R-:W4:Y:S01]  /*6790*/  LDCU.64 UR8, c[0x4][0x70] ;  /* 0x01000e00ff0877ac */ /* 0x000f220008000a00 */
[----:B-1----:R-:W-:Y:S01]  /*67a0*/  MOV R3, 0x0 ;  /* 0x0000000000037802 */ /* 0x002fe20000000f00 */
[----:B------:R-:W-:Y:S02]  /*67b0*/  HFMA2 R12, -RZ, RZ, 0, 5.9604644775390625e-08 ;  /* 0x00000001ff0c7431 */ /* 0x000fe400000001ff */
[----:B------:R-:W-:Y:S02]  /*67c0*/  IMAD.MOV.U32 R8, RZ, RZ, 0x192 ;  /* 0x00000192ff087424 */ /* 0x000fe400078e00ff */
[----:B------:R-:W-:Y:S01]  /*67d0*/  IMAD.MOV.U32 R13, RZ, RZ, RZ ;  /* 0x000000ffff0d7224 */ /* 0x000fe200078e00ff */
[----:B------:R-:W1:Y:S01]  /*67e0*/  LDCU.64 UR6, c[0x4][0x78] ;  /* 0x01000f00ff0677ac */ /* 0x000e620008000a00 */
[----:B---3--:R-:W3:Y:S01]  /*67f0*/  LDC.64 R2, c[0x4][R3] ;  /* 0x0100000003027b82 */ /* 0x008ee20000000a00 */
[----:B------:R-:W5:Y:S01]  /*6800*/  LDCU.64 UR4, c[0x4][0x10] ;  /* 0x01000200ff0477ac */ /* 0x000f620008000a00 */
[----:B----4-:R-:W-:Y:S01]  /*6810*/  MOV R5, UR9 ;  /* 0x0000000900057c02 */ /* 0x010fe20008000f00 */
[----:B------:R-:W-:Y:S01]  /*6820*/  IMAD.U32 R4, RZ, RZ, UR8 ;  /* 0x00000008ff047e24 */ /* 0x000fe2000f8e00ff */
[----:B-1----:R-:W-:Y:S01]  /*6830*/  MOV R7, UR7 ;  /* 0x0000000700077c02 */ /* 0x002fe20008000f00 */
[----:B------:R-:W-:Y:S01]  /*6840*/  IMAD.U32 R6, RZ, RZ, UR6 ;  /* 0x00000006ff067e24 */ /* 0x000fe2000f8e00ff */
[----:B-----5:R-:W-:Y:S01]  /*6850*/  MOV R11, UR5 ;  /* 0x00000005000b7c02 */ /* 0x020fe20008000f00 */
[----:B------:R-:W-:Y:S02]  /*6860*/  IMAD.U32 R10, RZ, RZ, UR4 ;  /* 0x00000004ff0a7e24 */ /* 0x000fe4000f8e00ff */
[----:B------:R-:W-:Y:S07]  /*6870*/  LEPC R20, `(.L_x_118) ;  /* 0x000000001014794e */ /* 0x000fee0000000000 */
[----:B--23--:R-:W-:Y:S05]  /*6880*/  CALL.ABS.NOINC R2 ;  /* 0x0000000002007343 */ /* 0x00cfea0003c00000 */
.L_x_118:
[----:B------:R-:W-:Y:S05]  /*6890*/  WARPSYNC.ALL ;  /* 0x0000000000007948 */ /* 0x000fea0003800000 */
[----:B------:R-:W-:Y:S01]  /*68a0*/  R2UR UR4, R34 ;  /* 0x00000000220472ca */ /* 0x000fe200000e0000 */
[--C-:B------:R-:W-:Y:S01]  /*68b0*/  HADD2.F32 R20, -RZ, R40.reuse.H0_H0 ;  /* 0x20000028ff147230 */ /* 0x100fe20000004100 */
[----:B------:R-:W-:Y:S01]  /*68c0*/  MOV R81, 0x10 ;  /* 0x0000001000517802 */ /* 0x000fe20000000f00 */
[----:B------:R-:W-:Y:S01]  /*68d0*/  HADD2.F32 R21, -RZ, R40.H1_H1 ;  /* 0x30000028ff157230 */ /* 0x000fe20000004100 */
[----:B------:R-:W-:Y:S01]  /*68e0*/  LOP3.LUT P6, RZ, R65, 0x40, RZ, 0xc0, !PT ;  /* 0x0000004041ff7812 */ /* 0x000fe200078cc0ff */
[----:B------:R-:W-:Y:S01]  /*68f0*/  HADD2.F32 R36, -RZ, R41.H1_H1 ;  /* 0x30000029ff247230 */ /* 0x000fe20000004100 */
[----:B------:R-:W-:Y:S01]  /*6900*/  ISETP.NE.AND P0, PT, R72, RZ, PT ;  /* 0x000000ff4800720c */ /* 0x000fe20003f05270 */
[----:B------:R-:W-:Y:S01]  /*6910*/  HADD2.F32 R37, -RZ, R43.H0_H0 ;  /* 0x2000002bff257230 */ /* 0x000fe20000004100 */
[----:B------:R-:W-:Y:S01]  /*6920*/  SEL R81, R81, 0xfffffff0, !P6 ;  /* 0xfffffff051517807 */ /* 0x000fe20007000000 */
[----:B------:R-:W-:Y:S03]  /*6930*/  BSSY.RECONVERGENT B0, `(.L_x_119) ;  /* 0x000004f000007945 */ /* 0x000fe60003800200 */
[----:B------:R-:W-:Y:S01]  /*6940*/  IADD3 R79, PT, PT, R82, R81, RZ ;  /* 0x00000051524f7210 */ /* 0x000fe20007ffe0ff */
[----:B------:R-:W2:Y:S02]  /*6950*/  LDTM.x16 R4, tmem[UR4] ;  /* 0x00000004000479ee */ /* 0x000ea40008240000 */
[C---:B--2---:R-:W-:Y:S01]  /*6960*/  FMUL R0, R32.reuse, R4 ;  /* 0x0000000420007220 */ /* 0x044fe20000400000 */
[C---:B---3--:R-:W-:Y:S01]  /*6970*/  FMUL R2, R32.reuse, R5 ;  /* 0x0000000520027220 */ /* 0x048fe20000400000 */
[C---:B-1----:R-:W-:Y:S01]  /*6980*/  FMUL R3, R32.reuse, R6 ;  /* 0x0000000620037220 */ /* 0x042fe20000400000 */
[C---:B------:R-:W-:Y:S01]  /*6990*/  FMUL R7, R32.reuse, R7 ;  /* 0x0000000720077220 */ /* 0x040fe20000400000 */
[C---:B------:R-:W-:Y:S01]  /*69a0*/  FFMA R0, R35.reuse, R20, R0 ;  /* 0x0000001423007223 */ /* 0x040fe20000000000 */
[----:B------:R-:W-:Y:S02]  /*69b0*/  HADD2.F32 R20, -RZ, R41.H0_H0 ;  /* 0x20000029ff147230 */ /* 0x000fe40000004100 */
[C---:B------:R-:W-:Y:S01]  /*69c0*/  FFMA R2, R35.reuse, R21, R2 ;  /* 0x0000001523027223 */ /* 0x040fe20000000002 */
[--C-:B------:R-:W-:Y:S02]  /*69d0*/  HADD2.F32 R21, -RZ, R42.reuse.H0_H0 ;  /* 0x2000002aff157230 */ /* 0x100fe40000004100 */
[C---:B------:R-:W-:Y:S01]  /*69e0*/  FMUL R4, R32.reuse, R8 ;  /* 0x0000000820047220 */ /* 0x040fe20000400000 */
[C---:B------:R-:W-:Y:S01]  /*69f0*/  FMUL R5, R32.reuse, R9 ;  /* 0x0000000920057220 */ /* 0x040fe20000400000 */
[C---:B------:R-:W-:Y:S01]  /*6a00*/  FFMA R3, R35.reuse, R20, R3 ;  /* 0x0000001423037223 */ /* 0x040fe20000000003 */
[----:B------:R-:W-:Y:S02]  /*6a10*/  HADD2.F32 R20, -RZ, R42.H1_H1 ;  /* 0x3000002aff147230 */ /* 0x000fe40000004100 */
[C---:B------:R-:W-:Y:S01]  /*6a20*/  FFMA R7, R35.reuse, R36, R7 ;  /* 0x0000002423077223 */ /* 0x040fe20000000007 */
[C---:B------:R-:W-:Y:S01]  /*6a30*/  FMUL R6, R32.reuse, R10 ;  /* 0x0000000a20067220 */ /* 0x040fe20000400000 */
[----:B------:R-:W-:Y:S02]  /*6a40*/  HADD2.F32 R36, -RZ, R43.H1_H1 ;  /* 0x3000002bff247230 */ /* 0x000fe40000004100 */
[C---:B------:R-:W-:Y:S01]  /*6a50*/  FMUL R11, R32.reuse, R11 ;  /* 0x0000000b200b7220 */ /* 0x040fe20000400000 */
[C---:B------:R-:W-:Y:S01]  /*6a60*/  FFMA R4, R35.reuse, R21, R4 ;  /* 0x0000001523047223 */ /* 0x040fe20000000004 */
[C---:B------:R-:W-:Y:S01]  /*6a70*/  FFMA R5, R35.reuse, R20, R5 ;  /* 0x0000001423057223 */ /* 0x040fe20000000005 */
[C---:B------:R-:W-:Y:S01]  /*6a80*/  FFMA R6, R35.reuse, R37, R6 ;  /* 0x0000002523067223 */ /* 0x040fe20000000006 */
[--C-:B------:R-:W-:Y:S02]  /*6a90*/  HADD2.F32 R20, -RZ, R48.reuse.H0_H0 ;  /* 0x20000030ff147230 */ /* 0x100fe40000004100 */
[C---:B------:R-:W-:Y:S01]  /*6aa0*/  FFMA R11, R35.reuse, R36, R11 ;  /* 0x00000024230b7223 */ /* 0x040fe2000000000b */
[C---:B------:R-:W-:Y:S01]  /*6ab0*/  FMUL R8, R32.reuse, R12 ;  /* 0x0000000c20087220 */ /* 0x040fe20000400000 */
[----:B------:R-:W-:Y:S02]  /*6ac0*/  HADD2.F32 R36, -RZ, R48.H1_H1 ;  /* 0x30000030ff247230 */ /* 0x000fe40000004100 */
[C---:B------:R-:W-:Y:S01]  /*6ad0*/  FMUL R9, R32.reuse, R13 ;  /* 0x0000000d20097220 */ /* 0x040fe20000400000 */
[--C-:B------:R-:W-:Y:S02]  /*6ae0*/  HADD2.F32 R21, -RZ, R49.reuse.H0_H0 ;  /* 0x20000031ff157230 */ /* 0x100fe40000004100 */
[C---:B------:R-:W-:Y:S01]  /*6af0*/  FMUL R10, R32.reuse, R14 ;  /* 0x0000000e200a7220 */ /* 0x040fe20000400000 */
[C---:B------:R-:W-:Y:S01]  /*6b00*/  FFMA R8, R35.reuse, R20, R8 ;  /* 0x0000001423087223 */ /* 0x040fe20000000008 */
[----:B------:R-:W-:Y:S02]  /*6b10*/  HADD2.F32 R20, -RZ, R49.H1_H1 ;  /* 0x30000031ff147230 */ /* 0x000fe40000004100 */
[C---:B------:R-:W-:Y:S01]  /*6b20*/  FFMA R9, R35.reuse, R36, R9 ;  /* 0x0000002423097223 */ /* 0x040fe20000000009 */
[C---:B------:R-:W-:Y:S01]  /*6b30*/  FMUL R15, R32.reuse, R15 ;  /* 0x0000000f200f7220 */ /* 0x040fe20000400000 */
[C---:B------:R-:W-:Y:S01]  /*6b40*/  FFMA R10, R35.reuse, R21, R10 ;  /* 0x00000015230a7223 */ /* 0x040fe2000000000a */
[--C-:B------:R-:W-:Y:S02]  /*6b50*/  HADD2.F32 R21, -RZ, R50.reuse.H0_H0 ;  /* 0x20000032ff157230 */ /* 0x100fe40000004100 */
[C---:B------:R-:W-:Y:S01]  /*6b60*/  FMUL R12, R32.reuse, R16 ;  /* 0x00000010200c7220 */ /* 0x040fe20000400000 */
[----:B------:R-:W-:Y:S02]  /*6b70*/  HADD2.F32 R36, -RZ, R50.H1_H1 ;  /* 0x30000032ff247230 */ /* 0x000fe40000004100 */
[C---:B------:R-:W-:Y:S01]  /*6b80*/  FFMA R15, R35.reuse, R20, R15 ;  /* 0x00000014230f7223 */ /* 0x040fe2000000000f */
[C---:B------:R-:W-:Y:S01]  /*6b90*/  FMUL R13, R32.reuse, R17 ;  /* 0x00000011200d7220 */ /* 0x040fe20000400000 */
[--C-:B------:R-:W-:Y:S02]  /*6ba0*/  HADD2.F32 R37, -RZ, R51.reuse.H0_H0 ;  /* 0x20000033ff257230 */ /* 0x100fe40000004100 */
[C---:B------:R-:W-:Y:S01]  /*6bb0*/  FMUL R14, R32.reuse, R18 ;  /* 0x00000012200e7220 */ /* 0x040fe20000400000 */
[----:B------:R-:W-:Y:S02]  /*6bc0*/  HADD2.F32 R20, -RZ, R51.H1_H1 ;  /* 0x30000033ff147230 */ /* 0x000fe40000004100 */
[----:B------:R-:W-:Y:S01]  /*6bd0*/  FMUL R19, R32, R19 ;  /* 0x0000001320137220 */ /* 0x000fe20000400000 */
[----:B------:R-:W-:Y:S01]  /*6be0*/  F2FP.F16.F32.PACK_AB R44, R2, R0 ;  /* 0x00000000022c723e */ /* 0x000fe200000000ff */
[----:B------:R-:W-:Y:S01]  /*6bf0*/  FFMA R12, R35, R21, R12 ;  /* 0x00000015230c7223 */ /* 0x000fe2000000000c */
[----:B------:R-:W-:Y:S01]  /*6c00*/  F2FP.F16.F32.PACK_AB R45, R7, R3 ;  /* 0x00000003072d723e */ /* 0x000fe200000000ff */
[----:B------:R-:W-:Y:S01]  /*6c10*/  FFMA R13, R35, R36, R13 ;  /* 0x00000024230d7223 */ /* 0x000fe2000000000d */
[----:B------:R-:W-:Y:S01]  /*6c20*/  F2FP.F16.F32.PACK_AB R46, R5, R4 ;  /* 0x00000004052e723e */ /* 0x000fe200000000ff */
[----:B------:R-:W-:Y:S01]  /*6c30*/  FFMA R14, R35, R37, R14 ;  /* 0x00000025230e7223 */ /* 0x000fe2000000000e */
[----:B------:R-:W-:Y:S01]  /*6c40*/  F2FP.F16.F32.PACK_AB R47, R11, R6 ;  /* 0x000000060b2f723e */ /* 0x000fe200000000ff */
[----:B------:R-:W-:Y:S01]  /*6c50*/  FFMA R19, R35, R20, R19 ;  /* 0x0000001423137223 */ /* 0x000fe20000000013 */
[----:B------:R-:W-:Y:S02]  /*6c60*/  F2FP.F16.F32.PACK_AB R84, R9, R8 ;  /* 0x000000080954723e */ /* 0x000fe400000000ff */
[----:B------:R-:W-:Y:S01]  /*6c70*/  F2FP.F16.F32.PACK_AB R85, R15, R10 ;  /* 0x0000000a0f55723e */ /* 0x000fe200000000ff */
[----:B------:R1:W-:Y:S01]  /*6c80*/  STS.128 [R77+UR48+0x200], R44 ;  /* 0x0002002c4d007988 */ /* 0x0003e20008000c30 */
[----:B------:R-:W-:Y:S02]  /*6c90*/  F2FP.F16.F32.PACK_AB R86, R13, R12 ;  /* 0x0000000c0d56723e */ /* 0x000fe400000000ff */
[----:B------:R-:W-:Y:S05]  /*6ca0*/  F2FP.F16.F32.PACK_AB R87, R19, R14 ;  /* 0x0000000e1357723e */ /* 0x000fea00000000ff */
[----:B------:R1:W-:Y:S01]  /*6cb0*/  STS.128 [R79+0x200], R84 ;  /* 0x000200544f007388 */ /* 0x0003e20000000c00 */
[----:B------:R-:W-:Y:S01]  /*6cc0*/  @!PT LDS RZ, [RZ] ;  /* 0x00000000fffff984 */ /* 0x000fe20000000800 */
[----:B------:R-:W-:Y:S01]  /*6cd0*/  @!PT LDS RZ, [RZ] ;  /* 0x00000000fffff984 */ /* 0x000fe20000000800 */
[----:B------:R-:W-:Y:S01]  /*6ce0*/  @!PT LDS RZ, [RZ] ;  /* 0x00000000fffff984 */ /* 0x000fe20000000800 */
[----:B------:R-:W-:Y:S01]  /*6cf0*/  @!PT LDS RZ, [RZ] ;  /* 0x00000000fffff984 */ /* 0x000fe20000000800 */
[----:B------:R2:W-:Y:S07]  /*6d00*/  MEMBAR.ALL.CTA ;  /* 0x0000000000007992 */ /* 0x0005ee0000008000 */
[----:B--2---:R-:W2:Y:S02]  /*6d10*/  FENCE.VIEW.ASYNC.S ;  /* 0x00000000000073c6 */ /* 0x004ea40000000000 */
[----:B--2---:R-:W-:Y:S06]  /*6d20*/  BAR.SYNC.DEFER_BLOCKING 0x1, 0x80 ;  /* 0x0042000000007b1d */ /* 0x004fec0000010000 */
[----:B------:R-:W-:Y:S05]  /*6d30*/  @P0 BRA `(.L_x_120) ;  /* 0x0000000000380947 */ /* 0x000fea0003800000 */
[----:B------:R-:W-:Y:S02]  /*6d40*/  UIADD3 UR4, UPT, UPT, UR48, 0x200, URZ ;  /* 0x0000020030047890 */ /* 0x000fe4000fffe0ff */
[----:B------:R-:W-:Y:S01]  /*6d50*/  UIADD3 UR8, UP0, UPT, UR52, 0x680, URZ ;  /* 0x0000068034087890 */ /* 0x000fe2000ff1e0ff */
[----:B------:R-:W-:Y:S01]  /*6d60*/  UMOV UR43, UR36 ;  /* 0x00000024002b7c82 */ /* 0x000fe20008000000 */
[----:B------:R-:W-:Y:S02]  /*6d70*/  UIADD3 UR5, UPT, UPT, UR41, 0x40, URZ ;  /* 0x0000004029057890 */ /* 0x000fe4000fffe0ff */
[----:B------:R-:W-:Y:S01]  /*6d80*/  MOV R67, UR4 ;  /* 0x0000000400437c02 */ /* 0x000fe20008000f00 */
[----:B------:R-:W-:Y:S02]  /*6d90*/  UIADD3.X UR9, UPT, UPT, URZ, UR53, URZ, UP0, !UPT ;  /* 0x00000035ff097290 */ /* 0x000fe400087fe4ff */
[----:B------:R-:W-:Y:S01]  /*6da0*/  UIADD3 UR4, UPT, UPT, UR48, 0xa00, URZ ;  /* 0x00000a0030047890 */ /* 0x000fe2000fffe0ff */
[----:B------:R-:W-:Y:S01]  /*6db0*/  R2UR UR40, R67 ;  /* 0x00000000432872ca */ /* 0x000fe200000e0000 */
[----:B------:R-:W-:Y:S01]  /*6dc0*/  UMOV UR6, UR42 ;  /* 0x0000002a00067c82 */ /* 0x000fe20008000000 */
[----:B------:R-:W-:Y:S11]  /*6dd0*/  UMOV UR7, UR36 ;  /* 0x0000002400077c82 */ /* 0x000ff60008000000 */
[----:B------:R2:W-:Y:S01]  /*6de0*/  UTMASTG.3D [UR40], [UR8] ;  /* 0x00000028080073b5 */ /* 0x0005e20008010000 */
[----:B------:R2:W-:Y:S01]  /*6df0*/  UTMASTG.3D [UR4], [UR8] ;  /* 0x00000004080073b5 */ /* 0x0005e20008010000 */
[----:B------:R0:W-:Y:S01]  /*6e00*/  UTMACMDFLUSH ;  /* 0x00000000000079b7 */ /* 0x0001e20000000000 */
[----:B--2---:R-:W-:Y:S04]  /*6e10*/  DEPBAR.LE SB0, 0x1 ;  /* 0x000080400000791a */ /* 0x004fe80000000000 */
.L_x_120:
[----:B------:R-:W-:Y:S05]  /*6e20*/  BSYNC.RECONVERGENT B0 ;  /* 0x0000000000007941 */ /* 0x000fea0003800200 */
.L_x_119:
[----:B------:R-:W-:Y:S01]  /*6e30*/  BAR.SYNC.DEFER_BLOCKING 0x1, 0x80 ;  /* 0x0042000000007b1d */ /* 0x000fe20000010000 */
[----:B------:R-:W-:Y:S01]  /*6e40*/  ISETP.NE.AND P1, PT, R78, RZ, PT ;  /* 0x000000ff4e00720c */ /* 0x000fe20003f25270 */
[----:B------:R-:W-:Y:S01]  /*6e50*/  UISETP.NE.AND UP0, UPT, UR49, URZ, UPT ;  /* 0x000000ff3100728c */ /* 0x000fe2000bf05270 */
[----:B------:R-:W-:Y:S11]  /*6e60*/  LEA R3, R38, UR48, 0x3 ;  /* 0x0000003026037c11 */ /* 0x000ff6000f8e18ff */
[----:B------:R-:W-:Y:S01]  /*6e70*/  @P1 SHF.L.U32 R2, R71, 0x1f, RZ ;  /* 0x0000001f47021819 */ /* 0x000fe200000006ff */
[----:B------:R-:W-:Y:S06]  /*6e80*/  BRA.U !UP0, `(.L_x_121) ;  /* 0x0000000108247547 */ /* 0x000fec000b800000 */
[----:B------:R-:W-:Y:S01]  /*6e90*/  IMAD.U32 R5, RZ, RZ, UR51 ;  /* 0x00000033ff057e24 */ /* 0x000fe2000f8e00ff */
[----:B------:R-:W-:Y:S01]  /*6ea0*/  MOV R0, UR37 ;  /* 0x0000002500007c02 */ /* 0x000fe20008000f00 */
[----:B------:R-:W-:Y:S03]  /*6eb0*/  UIADD3 UR51, UPT, UPT, UR51, 0x1, URZ ;  /* 0x0000000133337890 */ /* 0x000fe6000fffe0ff */
[----:B------:R-:W-:Y:S01]  /*6ec0*/  @P1 LEA R5, R5, UR48, 0x3 ;  /* 0x0000003005051c11 */ /* 0x000fe2000f8e18ff */
[----:B------:R-:W-:Y:S04]  /*6ed0*/  UISETP.NE.AND UP0, UPT, UR51, 0x4, UPT ;  /* 0x000000043300788c */ /* 0x000fe8000bf05270 */
[----:B------:R-:W-:Y:S01]  /*6ee0*/  @P1 VIADD R5, R5, 0x90 ;  /* 0x0000009005051836 */ /* 0x000fe20000000000 */
[----:B------:R-:W-:Y:S04]  /*6ef0*/  USEL UR51, UR51, URZ, UP0 ;  /* 0x000000ff33337287 */ /* 0x000fe80008000000 */
[----:B------:R-:W-:Y:S04]  /*6f00*/  @P1 PRMT R0, R0, 0x654, R5 ;  /* 0x0000065400001816 */ /* 0x000fe80000000005 */
[----:B------:R2:W-:Y:S04]  /*6f10*/  @P1 SYNCS.ARRIVE.TRANS64.RED.A1T0 RZ, [R0+URZ], RZ ;  /* 0x000000ff00ff19a7 */ /* 0x0005e800081004ff */
.L_x_121:
[----:B------:R-:W3:Y:S01]  /*6f20*/  @P1 SYNCS.PHASECHK.TRANS64.TRYWAIT P0, [R3+URZ+0x70], R2 ;  /* 0x00007002030015a7 */ /* 0x000ee200080011ff */
[----:B------:R-:W-:Y:S01]  /*6f30*/  BSSY B1, `(.L_x_122) ;  /* 0x0000012000017945 */ /* 0x000fe20003800000 */
[----:B---3--:R-:W-:Y:S03]  /*6f40*/  @P1 SEL R39, RZ, 0x1, !P0 ;  /* 0x00000001ff271807 */ /* 0x008fe60004000000 */
[----:B------:R-:W-:Y:S05]  /*6f50*/  @!P1 BRA `(.L_x_123) ;  /* 0x00000000003c9947 */ /* 0x000fea0003800000 */
[----:B------:R-:W-:Y:S01]  /*6f60*/  ISETP.NE.AND P1, PT, R80, RZ, PT ;  /* 0x000000ff5000720c */ /* 0x000fe20003f25270 */
[----:B------:R-:W-:Y:S01]  /*6f70*/  BSSY B0, `(.L_x_124) ;  /* 0x0000009000007945 */ /* 0x000fe20003800000 */
[----:B------:R-:W-:Y:S11]  /*6f80*/  ISETP.NE.AND P0, PT, R39, RZ, PT ;  /* 0x000000ff2700720c */ /* 0x000ff60003f05270 */
[----:B------:R-:W-:Y:S05]  /*6f90*/  @P1 IMAD R4, R38, 0x1000, R77 ;  /* 0x0000100026041824 */ /* 0x000fea00078e024d */
[----:B------:R-:W-:Y:S05]  /*6fa0*/  @P1 IADD3 R2, PT, PT, R4, UR48, RZ ;  /* 0x0000003004021c10 */ /* 0x000fea000fffe0ff */
[----:B------:R-:W-:Y:S01]  /*6fb0*/  @P1 IMAD.IADD R2, R81, 0x1, R2 ;  /* 0x0000000151021824 */ /* 0x000fe200078e0202 */
[----:B------:R-:W-:Y:S06]  /*6fc0*/  @P0 BRA `(.L_x_125) ;  /* 0x00000000000c0947 */ /* 0x000fec0003800000 */
[----:B--2---:R-:W-:Y:S04]  /*6fd0*/  SHF.L.U32 R0, R71, 0x1f, RZ ;  /* 0x0000001f47007819 */ /* 0x004fe800000006ff */
[----:B------:R-:W2:Y:S02]  /*6fe0*/  SYNCS.PHASECHK.TRANS64.TRYWAIT P0, [R3+URZ+0x70], R0 ;  /* 0x00007000030075a7 */ /* 0x000ea400080011ff */
[----:B--2---:R-:W-:Y:S05]  /*6ff0*/  @!P0 BRA `(.L_x_126) ;  /* 0x0000002800548947 */ /* 0x004fea0003800000 */
.L_x_125:
[----:B------:R-:W-:Y:S05]  /*7000*/  BSYNC B0 ;  /* 0x0000000000007941 */ /* 0x000fea0003800000 */
.L_x_124:
[----:B------:R-:W-:Y:S02]  /*7010*/  ISETP.NE.AND P0, PT, R80, RZ, PT ;  /* 0x000000ff5000720c */ /* 0x000fe40003f05270 */
[----:B------:R-:W-:Y:S11]  /*7020*/  IADD3 R38, PT, PT, R38, 0x1, RZ ;  /* 0x0000000126267810 */ /* 0x000ff60007ffe0ff */
[----:B------:R3:W4:Y:S04]  /*7030*/  @P0 LDS.128 R40, [R4+UR48+0x200] ;  /* 0x0002003004280984 */ /* 0x0007280008000c00 */
[----:B------:R3:W1:Y:S02]  /*7040*/  @P0 LDS.128 R48, [R2+0x200] ;  /* 0x0002000002300984 */ /* 0x0006640000000c00 */
.L_x_123:
[----:B------:R-:W-:Y:S05]  /*7050*/  BSYNC B1 ;  /* 0x0000000000017941 */ /* 0x000fea0003800000 */
.L_x_122:
[----:B--2---:R-:W-:Y:S05]  /*7060*/  VIADD R3, R34, 0x10 ;  /* 0x0000001022037836 */ /* 0x004fea0000000000 */
[----:B------:R-:W-:Y:S04]  /*7070*/  SHF.R.U32.HI R3, RZ, 0x15, R3 ;  /* 0x00000015ff037819 */ /* 0x000fe80000011603 */
[----:B------:R-:W-:Y:S11]  /*7080*/  LOP3.LUT P0, RZ, R3, 0x3, R66, 0x48, !PT ;  /* 0x0000000303ff7812 */ /* 0x000ff60007804842 */
[----:B------:R-:W-:Y:S02]  /*7090*/  @!UPT UIADD3 URZ, UPT, UPT, URZ, URZ, URZ ;  /* 0x000000fffffff290 */ /* 0x000fe4000fffe0ff */
[----:B------:R-:W-:Y:S05]  /*70a0*/  @!P0 BRA `(.L_x_127) ;  /* 0x0000000000408947 */ /* 0x000fea0003800000 */
[----:B------:R-:W2:Y:S01]  /*70b0*/  LDCU.64 UR8, c[0x4][0x70] ;  /* 0x01000e00ff0877ac */ /* 0x000ea20008000a00 */
[----:B------:R-:W-:Y:S01]  /*70c0*/  MOV R3, 0x0 ;  /* 0x0000000000037802 */ /* 0x000fe20000000f00 */
[----:B------:R-:W-:Y:S02]  /*70d0*/  HFMA2 R12, -RZ, RZ, 0, 5.9604644775390625e-08 ;  /* 0x00000001ff0c7431 */ /* 0x000fe400000001ff */
[----:B------:R-:W-:Y:S02]  /*70e0*/  IMAD.MOV.U32 R8, RZ, RZ, 0x192 ;  /* 0x00000192ff087424 */ /* 0x000fe400078e00ff */
[----:B------:R-:W-:Y:S01]  /*70f0*/  IMAD.MOV.U32 R13, RZ, RZ, RZ ;  /* 0x000000ffff0d7224 */ /* 0x000fe200078e00ff */
[----:B------:R-:W5:Y:S01]  /*7100*/  LDCU.64 UR6, c[0x4][0x78] ;  /* 0x01000f00ff0677ac */ /* 0x000f620008000a00 */
[----:B---3--:R-:W3:Y:S01]  /*7110*/  LDC.64 R2, c[0x4][R3] ;  /* 0x0100000003027b82 */ /* 0x008ee20000000a00 */
[----:B------:R-:W4:Y:S01]  /*7120*/  LDCU.64 UR4, c[0x4][0x10] ;  /* 0x01000200ff0477ac */ /* 0x000f220008000a00 */
[----:B--2---:R-:W-:Y:S01]  /*7130*/  MOV R5, UR9 ;  /* 0x0000000900057c02 */ /* 0x004fe20008000f00 */
[----:B------:R-:W-:Y:S01]  /*7140*/  IMAD.U32 R4, RZ, RZ, UR8 ;  /* 0x00000008ff047e24 */ /* 0x000fe2000f8e00ff */
[----:B-----5:R-:W-:Y:S01]  /*7150*/  MOV R7, UR7 ;  /* 0x0000000700077c02 */ /* 0x020fe20008000f00 */
[----:B------:R-:W-:Y:S01]  /*7160*/  IMAD.U32 R6, RZ, RZ, UR6 ;  /* 0x00000006ff067e24 */ /* 0x000fe2000f8e00ff */
[----:B----4-:R-:W-:Y:S01]  /*7170*/  MOV R11, UR5 ;  /* 0x00000005000b7c02 */ /* 0x010fe20008000f00 */
[----:B------:R-:W-:Y:S02]  /*7180*/  IMAD.U32 R10, RZ, RZ, UR4 ;  /* 0x00000004ff0a7e24 */ /* 0x000fe4000f8e00ff */
[----:B------:R-:W-:Y:S07]  /*7190*/  LEPC R20, `(.L_x_127) ;  /* 0x000000001014794e */ /* 0x000fee0000000000 */
[----:B-1-3--:R-:W-:Y:S05]  /*71a0*/  CALL.ABS.NOINC R2 ;  /* 0x0000000002007343 */ /* 0x00afea0003c00000 */
.L_x_127:
[----:B------:R-:W-:Y:S01]  /*71b0*/  ISETP.NE.AND P6, PT, R78, RZ, PT ;  /* 0x000000ff4e00720c */ /* 0x000fe20003fc5270 */
[----:B------:R-:W-:Y:S05]  /*71c0*/  WARPSYNC.ALL ;  /* 0x0000000000007948 */ /* 0x000fea0003800000 */
[----:B------:R-:W-:Y:S01]  /*71d0*/  R2UR UR4, R34 ;  /* 0x00000000220472ca */ /* 0x000fe200000e0000 */
[--C-:B----4-:R-:W-:Y:S01]  /*71e0*/  HADD2.F32 R20, -RZ, R40.reuse.H0_H0 ;  /* 0x20000028ff147230 */ /* 0x110fe20000004100 */
[----:B------:R-:W-:Y:S01]  /*71f0*/  ISETP.NE.AND P0, PT, R72, RZ, PT ;  /* 0x000000ff4800720c */ /* 0x000fe20003f05270 */
[----:B------:R-:W-:Y:S01]  /*7200*/  HADD2.F32 R21, -RZ, R40.H1_H1 ;  /* 0x30000028ff157230 */ /* 0x000fe20000004100 */
[----:B------:R-:W-:Y:S01]  /*7210*/  MOV R82, UR51 ;  /* 0x0000003300527c02 */ /* 0x000fe20008000f00 */
[--C-:B------:R-:W-:Y:S01]  /*7220*/  HADD2.F32 R36, -RZ, R41.reuse.H1_H1 ;  /* 0x30000029ff247230 */ /* 0x100fe20000004100 */
[----:B------:R-:W-:Y:S01]  /*7230*/  MOV R83, UR37 ;  /* 0x0000002500537c02 */ /* 0x000fe20008000f00 */
[----:B-1----:R-:W-:Y:S01]  /*7240*/  HADD2.F32 R37, -RZ, R48.H0_H0 ;  /* 0x20000030ff257230 */ /* 0x002fe20000004100 */
[----:B------:R-:W-:Y:S01]  /*7250*/  @P6 LEA R82, R82, UR48, 0x3 ;  /* 0x0000003052526c11 */ /* 0x000fe2000f8e18ff */
[----:B------:R-:W-:Y:S01]  /*7260*/  BSSY.RECONVERGENT B0, `(.L_x_128) ;  /* 0x0000052000007945 */ /* 0x000fe20003800200 */
[----:B------:R-:W-:Y:S02]  /*7270*/  @P6 SHF.L.U32 R88, R71, 0x1f, RZ ;  /* 0x0000001f47586819 */ /* 0x000fe400000006ff */
[----:B------:R-:W-:Y:S01]  /*7280*/  @P6 IADD3 R82, PT, PT, R82, 0x90, RZ ;  /* 0x0000009052526810 */ /* 0x000fe20007ffe0ff */
[----:B---3--:R-:W1:Y:S03]  /*7290*/  LDTM.x16 R4, tmem[UR4+0x10] ;  /* 0x00001004000479ee */ /* 0x008e660008240000 */
[----:B------:R-:W-:Y:S02]  /*72a0*/  @P6 PRMT R82, R83, 0x654, R82 ;  /* 0x0000065453526816 */ /* 0x000fe40000000052 */
[----:B------:R-:W-:Y:S01]  /*72b0*/  LEA R83, R38, UR48, 0x3 ;  /* 0x0000003026537c11 */ /* 0x000fe2000f8e18ff */
[C---:B-1----:R-:W-:Y:S01]  /*72c0*/  FMUL R0, R32.reuse, R4 ;  /* 0x0000000420007220 */ /* 0x042fe20000400000 */
[C---:B------:R-:W-:Y:S01]  /*72d0*/  FMUL R2, R32.reuse, R5 ;  /* 0x0000000520027220 */ /* 0x040fe20000400000 */
[C---:B------:R-:W-:Y:S01]  /*72e0*/  FMUL R3, R32.reuse, R6 ;  /* 0x0000000620037220 */ /* 0x040fe20000400000 */
[C---:B------:R-:W-:Y:S01]  /*72f0*/  FMUL R7, R32.reuse, R7 ;  /* 0x0000000720077220 */ /* 0x040fe20000400000 */
[C---:B------:R-:W-:Y:S01]  /*7300*/  FFMA R0, R35.reuse, R20, R0 ;  /* 0x0000001423007223 */ /* 0x040fe20000000000 */
[----:B------:R-:W-:Y:S02]  /*7310*/  HADD2.F32 R20, -RZ, R41.H0_H0 ;  /* 0x20000029ff147230 */ /* 0x000fe40000004100 */
[C---:B------:R-:W-:Y:S01]  /*7320*/  FFMA R2, R35.reuse, R21, R2 ;  /* 0x0000001523027223 */ /* 0x040fe20000000002 */
[C---:B------:R-:W-:Y:S01]  /*7330*/  FMUL R4, R32.reuse, R8 ;  /* 0x0000000820047220 */ /* 0x040fe20000400000 */
[C---:B------:R-:W-:Y:S01]  /*7340*/  FMUL R5, R32.reuse, R9 ;  /* 0x0000000920057220 */ /* 0x040fe20000400000 */
[--C-:B------:R-:W-:Y:S02]  /*7350*/  HADD2.F32 R21, -RZ, R43.reuse.H0_H0 ;  /* 0x2000002bff157230 */ /* 0x100fe40000004100 */
[C---:B------:R-:W-:Y:S01]  /*7360*/  FFMA R3, R35.reuse, R20, R3 ;  /* 0x0000001423037223 */ /* 0x040fe20000000003 */
[--C-:B------:R-:W-:Y:S02]  /*7370*/  HADD2.F32 R20, -RZ, R42.reuse.H0_H0 ;  /* 0x2000002aff147230 */ /* 0x100fe40000004100 */
[C---:B------:R-:W-:Y:S01]  /*7380*/  FFMA R7, R35.reuse, R36, R7 ;  /* 0x0000002423077223 */ /* 0x040fe20000000007 */
[C---:B------:R-:W-:Y:S01]  /*7390*/  FMUL R6, R32.reuse, R10 ;  /* 0x0000000a20067220 */ /* 0x040fe20000400000 */
[----:B------:R-:W-:Y:S02]  /*73a0*/  HADD2.F32 R36, -RZ, R43.H1_H1 ;  /* 0x3000002bff247230 */ /* 0x000fe40000004100 */
[C---:B------:R-:W-:Y:S01]  /*73b0*/  FMUL R11, R32.reuse, R11 ;  /* 0x0000000b200b7220 */ /* 0x040fe20000400000 */
[C---:B------:R-:W-:Y:S01]  /*73c0*/  FFMA R4, R35.reuse, R20, R4 ;  /* 0x0000001423047223 */ /* 0x040fe20000000004 */
[----:B------:R-:W-:Y:S02]  /*73d0*/  HADD2.F32 R20, -RZ, R42.H1_H1 ;  /* 0x3000002aff147230 */ /* 0x000fe40000004100 */
[C---:B------:R-:W-:Y:S01]  /*73e0*/  FMUL R8, R32.reuse, R12 ;  /* 0x0000000c20087220 */ /* 0x040fe20000400000 */
[C---:B------:R-:W-:Y:S01]  /*73f0*/  FMUL R9, R32.reuse, R13 ;  /* 0x0000000d20097220 */ /* 0x040fe20000400000 */
[C---:B------:R-:W-:Y:S01]  /*7400*/  FMUL R10, R32.reuse, R14 ;  /* 0x0000000e200a7220 */ /* 0x040fe20000400000 */
[C---:B------:R-:W-:Y:S01]  /*7410*/  FMUL R15, R32.reuse, R15 ;  /* 0x0000000f200f7220 */ /* 0x040fe20000400000 */
[C---:B------:R-:W-:Y:S01]  /*7420*/  FFMA R5, R35.reuse, R20, R5 ;  /* 0x0000001423057223 */ /* 0x040fe20000000005 */
[----:B------:R-:W-:Y:S02]  /*7430*/  HADD2.F32 R20, -RZ, R48.H1_H1 ;  /* 0x30000030ff147230 */ /* 0x000fe40000004100 */
[C---:B------:R-:W-:Y:S01]  /*7440*/  FFMA R6, R35.reuse, R21, R6 ;  /* 0x0000001523067223 */ /* 0x040fe20000000006 */
[C---:B------:R-:W-:Y:S01]  /*7450*/  FFMA R11, R35.reuse, R36, R11 ;  /* 0x00000024230b7223 */ /* 0x040fe2000000000b */
[C---:B------:R-:W-:Y:S01]  /*7460*/  FFMA R8, R35.reuse, R37, R8 ;  /* 0x0000002523087223 */ /* 0x040fe20000000008 */
[--C-:B------:R-:W-:Y:S02]  /*7470*/  HADD2.F32 R21, -RZ, R49.reuse.H0_H0 ;  /* 0x20000031ff157230 */ /* 0x100fe40000004100 */
[C---:B------:R-:W-:Y:S01]  /*7480*/  FFMA R9, R35.reuse, R20, R9 ;  /* 0x0000001423097223 */ /* 0x040fe20000000009 */
[----:B------:R-:W-:Y:S02]  /*7490*/  HADD2.F32 R20, -RZ, R49.H1_H1 ;  /* 0x30000031ff147230 */ /* 0x000fe40000004100 */
[C---:B------:R-:W-:Y:S01]  /*74a0*/  FMUL R12, R32.reuse, R16 ;  /* 0x00000010200c7220 */ /* 0x040fe20000400000 */
[C---:B------:R-:W-:Y:S01]  /*74b0*/  FMUL R13, R32.reuse, R17 ;  /* 0x00000011200d7220 */ /* 0x040fe20000400000 */
[C---:B------:R-:W-:Y:S01]  /*74c0*/  FFMA R10, R35.reuse, R21, R10 ;  /* 0x00000015230a7223 */ /* 0x040fe2000000000a */
[--C-:B------:R-:W-:Y:S02]  /*74d0*/  HADD2.F32 R21, -RZ, R50.reuse.H0_H0 ;  /* 0x20000032ff157230 */ /* 0x100fe40000004100 */
[C---:B------:R-:W-:Y:S01]  /*74e0*/  FFMA R15, R35.reuse, R20, R15 ;  /* 0x00000014230f7223 */ /* 0x040fe2000000000f */
[----:B------:R-:W-:Y:S02]  /*74f0*/  HADD2.F32 R20, -RZ, R50.H1_H1 ;  /* 0x30000032ff147230 */ /* 0x000fe40000004100 */
[C---:B------:R-:W-:Y:S01]  /*7500*/  FMUL R14, R32.reuse, R18 ;  /* 0x00000012200e7220 */ /* 0x040fe20000400000 */
[--C-:B------:R-:W-:Y:S02]  /*7510*/  HADD2.F32 R37, -RZ, R51.reuse.H0_H0 ;  /* 0x20000033ff257230 */ /* 0x100fe40000004100 */
[----:B------:R-:W-:Y:S01]  /*7520*/  FMUL R19, R32, R19 ;  /* 0x0000001320137220 */ /* 0x000fe20000400000 */
[----:B------:R-:W-:Y:S01]  /*7530*/  HADD2.F32 R36, -RZ, R51.H1_H1 ;  /* 0x30000033ff247230 */ /* 0x000fe20000004100 */
        /* <DEDUP_REMOVED lines=22> */
[----:B------:R-:W-:Y:S02]  /*76a0*/  UIADD3 UR12, UP0, UPT, UR52, 0x680, URZ ;  /* 0x00000680340c7890 */ /* 0x000fe4000ff1e0ff */
[----:B------:R-:W-:Y:S02]  /*76b0*/  UIADD3 UR9, UPT, UPT, UR41, 0x10, URZ ;  /* 0x0000001029097890 */ /* 0x000fe4000fffe0ff */
[----:B------:R-:W-:Y:S02]  /*76c0*/  UIADD3 UR8, UPT, UPT, UR48, 0x1200, URZ ;  /* 0x0000120030087890 */ /* 0x000fe4000fffe0ff */
[----:B------:R-:W-:Y:S01]  /*76d0*/  UIADD3.X UR13, UPT, UPT, URZ, UR53, URZ, UP0, !UPT ;  /* 0x00000035ff0d7290 */ /* 0x000fe200087fe4ff */
[----:B------:R-:W-:Y:S01]  /*76e0*/  UMOV UR10, UR42 ;  /* 0x0000002a000a7c82 */ /* 0x000fe20008000000 */
[----:B------:R-:W-:Y:S01]  /*76f0*/  UMOV UR11, UR36 ;  /* 0x00000024000b7c82 */ /* 0x000fe20008000000 */
[----:B------:R-:W-:Y:S02]  /*7700*/  UIADD3 UR5, UPT, UPT, UR41, 0x50, URZ ;  /* 0x0000005029057890 */ /* 0x000fe4000fffe0ff */
[----:B------:R-:W-:Y:S01]  /*7710*/  UIADD3 UR4, UPT, UPT, UR48, 0x1a00, URZ ;  /* 0x00001a0030047890 */ /* 0x000fe2000fffe0ff */
[----:B------:R-:W-:Y:S03]  /*7720*/  UMOV UR6, UR42 ;  /* 0x0000002a00067c82 */ /* 0x000fe60008000000 */
[----:B------:R2:W-:Y:S01]  /*7730*/  UTMASTG.3D [UR8], [UR12] ;  /* 0x000000080c0073b5 */ /* 0x0005e20008010000 */
[----:B------:R-:W-:Y:S04]  /*7740*/  UMOV UR7, UR36 ;  /* 0x0000002400077c82 */ /* 0x000fe80008000000 */
[----:B------:R2:W-:Y:S01]  /*7750*/  UTMASTG.3D [UR4], [UR12] ;  /* 0x000000040c0073b5 */ /* 0x0005e20008010000 */
[----:B------:R0:W-:Y:S01]  /*7760*/  UTMACMDFLUSH ;  /* 0x00000000000079b7 */ /* 0x0001e20000000000 */
[----:B--2---:R-:W-:Y:S04]  /*7770*/  DEPBAR.LE SB0, 0x1 ;  /* 0x000080400000791a */ /* 0x004fe80000000000 */
.L_x_129:
[----:B------:R-:W-:Y:S05]  /*7780*/  BSYNC.RECONVERGENT B0 ;  /* 0x0000000000007941 */ /* 0x000fea0003800200 */
.L_x_128:
[----:B------:R-:W-:Y:S01]  /*7790*/  BAR.SYNC.DEFER_BLOCKING 0x1, 0x80 ;  /* 0x0042000000007b1d */ /* 0x000fe20000010000 */
[----:B------:R-:W-:Y:S04]  /*77a0*/  UIADD3 UR40, UPT, UPT, UR51, 0x1, URZ ;  /* 0x0000000133287890 */ /* 0x000fe8000fffe0ff */
[----:B------:R-:W-:Y:S04]  /*77b0*/  UISETP.NE.AND UP0, UPT, UR40, 0x4, UPT ;  /* 0x000000042800788c */ /* 0x000fe8000bf05270 */
[----:B------:R-:W-:Y:S01]  /*77c0*/  USEL UR40, UR40, URZ, UP0 ;  /* 0x000000ff28287287 */ /* 0x000fe20008000000 */
[----:B------:R2:W-:Y:S01]  /*77d0*/  @P6 SYNCS.ARRIVE.TRANS64.RED.A1T0 RZ, [R82+URZ], RZ ;  /* 0x000000ff52ff69a7 */ /* 0x0005e200081004ff */
[----:B------:R-:W-:Y:S01]  /*77e0*/  BSSY B1, `(.L_x_130) ;  /* 0x0000013000017945 */ /* 0x000fe20003800000 */
[----:B------:R-:W3:Y:S02]  /*77f0*/  @P6 SYNCS.PHASECHK.TRANS64.TRYWAIT P0, [R83+URZ+0x70], R88 ;  /* 0x00007058530065a7 */ /* 0x000ee400080011ff */
[----:B---3--:R-:W-:Y:S01]  /*7800*/  @P6 SEL R39, RZ, 0x1, !P0 ;  /* 0x00000001ff276807 */ /* 0x008fe20004000000 */
[----:B--2---:R-:W-:Y:S06]  /*7810*/  @!P6 BRA `(.L_x_131) ;  /* 0x00000000003ce947 */ /* 0x004fec0003800000 */
[----:B------:R-:W-:Y:S01]  /*7820*/  ISETP.NE.AND P1, PT, R80, RZ, PT ;  /* 0x000000ff5000720c */ /* 0x000fe20003f25270 */
[----:B------:R-:W-:Y:S01]  /*7830*/  BSSY B0, `(.L_x_132) ;  /* 0x0000009000007945 */ /* 0x000fe20003800000 */
[----:B------:R-:W-:Y:S11]  /*7840*/  ISETP.NE.AND P0, PT, R39, RZ, PT ;  /* 0x000000ff2700720c */ /* 0x000ff60003f05270 */
[----:B------:R-:W-:Y:S05]  /*7850*/  @P1 IMAD R2, R38, 0x1000, R77 ;  /* 0x0000100026021824 */ /* 0x000fea00078e024d */
[----:B------:R-:W-:Y:S05]  /*7860*/  @P1 IADD3 R0, PT, PT, R2, UR48, RZ ;  /* 0x0000003002001c10 */ /* 0x000fea000fffe0ff */
[----:B------:R-:W-:Y:S01]  /*7870*/  @P1 IMAD.IADD R0, R81, 0x1, R0 ;  /* 0x0000000151001824 */ /* 0x000fe200078e0200 */
[----:B------:R-:W-:Y:S06]  /*7880*/  @P0 BRA `(.L_x_133) ;  /* 0x00000000000c0947 */ /* 0x000fec0003800000 */
[----:B------:R-:W-:Y:S04]  /*7890*/  SHF.L.U32 R4, R71, 0x1f, RZ ;  /* 0x0000001f47047819 */ /* 0x000fe800000006ff */
[----:B------:R-:W2:Y:S02]  /*78a0*/  SYNCS.PHASECHK.TRANS64.TRYWAIT P0, [R83+URZ+0x70], R4 ;  /* 0x00007004530075a7 */ /* 0x000ea400080011ff */
[----:B--2---:R-:W-:Y:S05]  /*78b0*/  @!P0 BRA `(.L_x_134) ;  /* 0x0000002000388947 */ /* 0x004fea0003800000 */
.L_x_133:
[----:B------:R-:W-:Y:S05]  /*78c0*/  BSYNC B0 ;  /* 0x0000000000007941 */ /* 0x000fea0003800000 */
.L_x_132:
[----:B------:R-:W-:Y:S02]  /*78d0*/  ISETP.NE.AND P0, PT, R80, RZ, PT ;  /* 0x000000ff5000720c */ /* 0x000fe40003f05270 */
[----:B------:R-:W-:Y:S11]  /*78e0*/  IADD3 R38, PT, PT, R38, 0x1, RZ ;  /* 0x0000000126267810 */ /* 0x000ff60007ffe0ff */
[----:B------:R3:W4:Y:S04]  /*78f0*/  @P0 LDS.128 R40, [R2+UR48+0x200] ;  /* 0x0002003002280984 */ /* 0x0007280008000c00 */
[----:B------:R3:W1:Y:S02]  /*7900*/  @P0 LDS.128 R48, [R0+0x200] ;  /* 0x0002000000300984 */ /* 0x0006640000000c00 */
.L_x_131:
[----:B------:R-:W-:Y:S05]  /*7910*/  BSYNC B1 ;  /* 0x0000000000017941 */ /* 0x000fea0003800000 */
.L_x_130:
[----:B------:R-:W-:Y:S05]  /*7920*/  VIADD R3, R34, 0x20 ;  /* 0x0000002022037836 */ /* 0x000fea0000000000 */
[----:B------:R-:W-:Y:S04]  /*7930*/  SHF.R.U32.HI R3, RZ, 0x15, R3 ;  /* 0x00000015ff037819 */ /* 0x000fe80000011603 */
[----:B------:R-:W-:Y:S11]  /*7940*/  LOP3.LUT P0, RZ, R3, 0x3, R66, 0x48, !PT ;  /* 0x0000000303ff7812 */ /* 0x000ff60007804842 */
[----:B------:R-:W-:Y:S02]  /*7950*/  @!UPT UIADD3 URZ, UPT, UPT, URZ, URZ, URZ ;  /* 0x000000fffffff290 */ /* 0x000fe4000fffe0ff */
[----:B------:R-:W-:Y:S05]  /*7960*/  @!P0 BRA `(.L_x_135) ;  /* 0x0000000000408947 */ /* 0x000fea0003800000 */
[----:B------:R-:W5:Y:S01]  /*7970*/  LDCU.64 UR8, c[0x4][0x70] ;  /* 0x01000e00ff0877ac */ /* 0x000f620008000a00 */
[----:B------:R-:W-:Y:S01]  /*7980*/  MOV R3, 0x0 ;  /* 0x0000000000037802 */ /* 0x000fe20000000f00 */
[----:B------:R-:W-:Y:S02]  /*7990*/  HFMA2 R12, -RZ, RZ, 0, 5.9604644775390625e-08 ;  /* 0x00000001ff0c7431 */ /* 0x000fe400000001ff */
[----:B------:R-:W-:Y:S02]  /*79a0*/  IMAD.MOV.U32 R8, RZ, RZ, 0x192 ;  /* 0x00000192ff087424 */ /* 0x000fe400078e00ff */
[----:B------:R-:W-:Y:S01]  /*79b0*/  IMAD.MOV.U32 R13, RZ, RZ, RZ ;  /* 0x000000ffff0d7224 */ /* 0x000fe200078e00ff */
[----:B------:R-:W4:Y:S01]  /*79c0*/  LDCU.64 UR6, c[0x4][0x78] ;  /* 0x01000f00ff0677ac */ /* 0x000f220008000a00 */
[----:B---3--:R-:W3:Y:S01]  /*79d0*/  LDC.64 R2, c[0x4][R3] ;  /* 0x0100000003027b82 */ /* 0x008ee20000000a00 */
[----:B------:R-:W1:Y:S01]  /*79e0*/  LDCU.64 UR4, c[0x4][0x10] ;  /* 0x01000200ff0477ac */ /* 0x000e620008000a00 */
[----:B-----5:R-:W-:Y:S01]  /*79f0*/  MOV R5, UR9 ;  /* 0x0000000900057c02 */ /* 0x020fe20008000f00 */
[----:B--2---:R-:W-:Y:S01]  /*7a00*/  IMAD.U32 R4, RZ, RZ, UR8 ;  /* 0x00000008ff047e24 */ /* 0x004fe2000f8e00ff */
[----:B----4-:R-:W-:Y:S01]  /*7a10*/  MOV R7, UR7 ;  /* 0x0000000700077c02 */ /* 0x010fe20008000f00 */
[----:B------:R-:W-:Y:S01]  /*7a20*/  IMAD.U32 R6, RZ, RZ, UR6 ;  /* 0x00000006ff067e24 */ /* 0x000fe2000f8e00ff */
[----:B-1----:R-:W-:Y:S01]  /*7a30*/  MOV R11, UR5 ;  /* 0x00000005000b7c02 */ /* 0x002fe20008000f00 */
[----:B------:R-:W-:Y:S02]  /*7a40*/  IMAD.U32 R10, RZ, RZ, UR4 ;  /* 0x00000004ff0a7e24 */ /* 0x000fe4000f8e00ff */
[----:B------:R-:W-:Y:S07]  /*7a50*/  LEPC R20, `(.L_x_135) ;  /* 0x000000001014794e */ /* 0x000fee0000000000 */
[----:B---3--:R-:W-:Y:S05]  /*7a60*/  CALL.ABS.NOINC R2 ;  /* 0x0000000002007343 */ /* 0x008fea0003c00000 */
.L_x_135:
        /* <DEDUP_REMOVED lines=8> */
[----:B--2---:R-:W-:Y:S01]  /*7af0*/  MOV R83, UR37 ;  /* 0x0000002500537c02 */ /* 0x004fe20008000f00 */
[----:B-1----:R-:W-:Y:S01]  /*7b00*/  HADD2.F32 R37, -RZ, R48.H0_H0 ;  /* 0x20000030ff257230 */ /* 0x002fe20000004100 */
[----:B------:R-:W-:Y:S01]  /*7b10*/  @P6 LEA R82, R82, UR48, 0x3 ;  /* 0x0000003052526c11 */ /* 0x000fe2000f8e18ff */
[----:B------:R-:W-:Y:S01]  /*7b20*/  BSSY.RECONVERGENT B0, `(.L_x_136) ;  /* 0x0000052000007945 */ /* 0x000fe20003800200 */
[----:B------:R-:W-:Y:S02]  /*7b30*/  LEA R88, R38, UR48, 0x3 ;  /* 0x0000003026587c11 */ /* 0x000fe4000f8e18ff */
[----:B------:R-:W-:Y:S01]  /*7b40*/  @P6 IADD3 R82, PT, PT, R82, 0x90, RZ ;  /* 0x0000009052526810 */ /* 0x000fe20007ffe0ff */
[----:B------:R-:W3:Y:S03]  /*7b50*/  LDTM.x16 R4, tmem[UR4+0x20] ;  /* 0x00002004000479ee */ /* 0x000ee60008240000 */
[----:B------:R-:W-:Y:S02]  /*7b60*/  @P6 PRMT R82, R83, 0x654, R82 ;  /* 0x0000065453526816 */ /* 0x000fe40000000052 */
[----:B------:R-:W-:Y:S01]  /*7b70*/  @P6 SHF.L.U32 R83, R71, 0x1f, RZ ;  /* 0x0000001f47536819 */ /* 0x000fe200000006ff */
[C---:B---3--:R-:W-:Y:S01]  /*7b80*/  FMUL R0, R32.reuse, R4 ;  /* 0x0000000420007220 */ /* 0x048fe20000400000 */
        /* <DEDUP_REMOVED lines=75> */
.L_x_137:
[----:B------:R-:W-:Y:S05]  /*8040*/  BSYNC.RECONVERGENT B0 ;  /* 0x0000000000007941 */ /* 0x000fea0003800200 */
.L_x_136:
        /* <DEDUP_REMOVED lines=19> */
.L_x_141:
[----:B------:R-:W-:Y:S05]  /*8180*/  BSYNC B0 ;  /* 0x0000000000007941 */ /* 0x000fea0003800000 */
.L_x_140:
[----:B------:R-:W-:Y:S11]  /*8190*/  ISETP.NE.AND P0, PT, R80, RZ, PT ;  /* 0x000000ff5000720c */ /* 0x000ff60003f05270 */
[----:B------:R-:W-:Y:S02]  /*81a0*/  @!UPT UIADD3 URZ, UPT, UPT, URZ, URZ, URZ ;  /* 0x000000fffffff290 */ /* 0x000fe4000fffe0ff */
[----:B------:R3:W4:Y:S04]  /*81b0*/  @P0 LDS.128 R40, [R38+UR48+0x200] ;  /* 0x0002003026280984 */ /* 0x0007280008000c00 */
[----:B------:R3:W1:Y:S02]  /*81c0*/  @P0 LDS.128 R48, [R81+0x200] ;  /* 0x0002000051300984 */ /* 0x0006640000000c00 */
.L_x_139:
[----:B------:R-:W-:Y:S05]  /*81d0*/  BSYNC B1 ;  /* 0x0000000000017941 */ /* 0x000fea0003800000 */
.L_x_138:
        /* <DEDUP_REMOVED lines=11> */
[----:B------:R-:W1:Y:S01]  /*8290*/  LDC.64 R2, c[0x4][R3] ;  /* 0x0100000003027b82 */ /* 0x000e620000000a00 */
[----:B------:R-:W3:Y:S01]  /*82a0*/  LDCU.64 UR4, c[0x4][0x10] ;  /* 0x01000200ff0477ac */ /* 0x000ee20008000a00 */
[----:B--2---:R-:W-:Y:S01]  /*82b0*/  MOV R5, UR9 ;  /* 0x0000000900057c02 */ /* 0x004fe20008000f00 */
[----:B------:R-:W-:Y:S01]  /*82c0*/  IMAD.U32 R4, RZ, RZ, UR8 ;  /* 0x00000008ff047e24 */ /* 0x000fe2000f8e00ff */
[----:B-----5:R-:W-:Y:S01]  /*82d0*/  MOV R7, UR7 ;  /* 0x0000000700077c02 */ /* 0x020fe20008000f00 */
[----:B------:R-:W-:Y:S01]  /*82e0*/  IMAD.U32 R6, RZ, RZ, UR6 ;  /* 0x00000006ff067e24 */ /* 0x000fe2000f8e00ff */
[----:B---3--:R-:W-:Y:S01]  /*82f0*/  MOV R11, UR5 ;  /* 0x00000005000b7c02 */ /* 0x008fe20008000f00 */
[----:B------:R-:W-:Y:S02]  /*8300*/  IMAD.U32 R10, RZ, RZ, UR4 ;  /* 0x00000004ff0a7e24 */ /* 0x000fe4000f8e00ff */
[----:B------:R-:W-:Y:S07]  /*8310*/  LEPC R20, `(.L_x_143) ;  /* 0x000000001014794e */ /* 0x000fee0000000000 */
[----:B-1--4-:R-:W-:Y:S05]  /*8320*/  CALL.ABS.NOINC R2 ;  /* 0x0000000002007343 */ /* 0x012fea0003c00000 */
.L_x_143:
[----:B------:R-:W-:Y:S01]  /*8330*/  ISETP.NE.AND P0, PT, R72, RZ, PT ;  /* 0x000000ff4800720c */ /* 0x000fe20003f05270 */
[----:B------:R-:W-:Y:S05]  /*8340*/  WARPSYNC.ALL ;  /* 0x0000000000007948 */ /* 0x000fea0003800000 */
[----:B------:R-:W-:Y:S01]  /*8350*/  R2UR UR4, R34 ;  /* 0x00000000220472ca */ /* 0x000fe200000e0000 */
[--C-:B----4-:R-:W-:Y:S01]  /*8360*/  HADD2.F32 R20, -RZ, R40.reuse.H0_H0 ;  /* 0x20000028ff147230 */ /* 0x110fe20000004100 */
[----:B------:R-:W-:Y:S01]  /*8370*/  IADD3 R74, PT, PT, R74, 0x100, RZ ;  /* 0x000001004a4a7810 */ /* 0x000fe20007ffe0ff */
[----:B------:R-:W-:Y:S01]  /*8380*/  HADD2.F32 R36, -RZ, R40.H1_H1 ;  /* 0x30000028ff247230 */ /* 0x000fe20000004100 */
[----:B------:R-:W-:Y:S01]  /*8390*/  BSSY.RECONVERGENT B0, `(.L_x_144) ;  /* 0x0000053000007945 */ /* 0x000fe20003800200 */
[--C-:B------:R-:W-:Y:S01]  /*83a0*/  HADD2.F32 R21, -RZ, R41.reuse.H0_H0 ;  /* 0x20000029ff157230 */ /* 0x100fe20000004100 */
[----:B------:R-:W-:Y:S01]  /*83b0*/  LOP3.LUT R74, R74, 0xfefffff8, RZ, 0xc0, !PT ;  /* 0xfefffff84a4a7812 */ /* 0x000fe200078ec0ff */
[----:B---3--:R-:W-:Y:S02]  /*83c0*/  HADD2.F32 R38, -RZ, R41.H1_H1 ;  /* 0x30000029ff267230 */ /* 0x008fe40000004100 */
[--C-:B------:R-:W-:Y:S02]  /*83d0*/  HADD2.F32 R37, -RZ, R42.reuse.H0_H0 ;  /* 0x2000002aff257230 */ /* 0x100fe40000004100 */
[----:B------:R-:W-:Y:S02]  /*83e0*/  HADD2.F32 R40, -RZ, R42.H1_H1 ;  /* 0x3000002aff287230 */ /* 0x000fe40000004100 */
[----:B------:R-:W2:Y:S01]  /*83f0*/  LDTM.x16 R4, tmem[UR4+0x30] ;  /* 0x00003004000479ee */ /* 0x000ea20008240000 */
[----:B------:R-:W-:Y:S01]  /*8400*/  NOP ;  /* 0x0000000000007918 */ /* 0x000fe20000000000 */
[----:B--2---:R2:W-:Y:S01]  /*8410*/  SYNCS.ARRIVE.TRANS64.RED.A1T0 RZ, [R74+URZ], RZ ;  /* 0x000000ff4aff79a7 */ /* 0x0045e200081004ff */
[--C-:B------:R-:W-:Y:S02]  /*8420*/  HADD2.F32 R39, -RZ, R43.reuse.H0_H0 ;  /* 0x2000002bff277230 */ /* 0x100fe40000004100 */
[----:B------:R-:W-:Y:S02]  /*8430*/  HADD2.F32 R42, -RZ, R43.H1_H1 ;  /* 0x3000002bff2a7230 */ /* 0x000fe40000004100 */
[--C-:B-1----:R-:W-:Y:S02]  /*8440*/  HADD2.F32 R41, -RZ, R48.reuse.H0_H0 ;  /* 0x20000030ff297230 */ /* 0x102fe40000004100 */
[----:B------:R-:W-:Y:S02]  /*8450*/  HADD2.F32 R43, -RZ, R48.H1_H1 ;  /* 0x30000030ff2b7230 */ /* 0x000fe40000004100 */
[--C-:B------:R-:W-:Y:S02]  /*8460*/  HADD2.F32 R44, -RZ, R49.reuse.H0_H0 ;  /* 0x20000031ff2c7230 */ /* 0x100fe40000004100 */
[----:B------:R-:W-:Y:S02]  /*8470*/  HADD2.F32 R46, -RZ, R49.H1_H1 ;  /* 0x30000031ff2e7230 */ /* 0x000fe40000004100 */
[--C-:B------:R-:W-:Y:S02]  /*8480*/  HADD2.F32 R45, -RZ, R50.reuse.H0_H0 ;  /* 0x20000032ff2d7230 */ /* 0x100fe40000004100 */
[----:B------:R-:W-:Y:S02]  /*8490*/  HADD2.F32 R48, -RZ, R50.H1_H1 ;  /* 0x30000032ff307230 */ /* 0x000fe40000004100 */
[--C-:B------:R-:W-:Y:S02]  /*84a0*/  HADD2.F32 R47, -RZ, R51.reuse.H0_H0 ;  /* 0x20000033ff2f7230 */ /* 0x100fe40000004100 */
[----:B------:R-:W-:Y:S02]  /*84b0*/  HADD2.F32 R50, -RZ, R51.H1_H1 ;  /* 0x30000033ff327230 */ /* 0x000fe40000004100 */
[C---:B------:R-:W-:Y:S01]  /*84c0*/  FMUL R4, R32.reuse, R4 ;  /* 0x0000000420047220 */ /* 0x040fe20000400000 */
[C---:B------:R-:W-:Y:S01]  /*84d0*/  FMUL R5, R32.reuse, R5 ;  /* 0x0000000520057220 */ /* 0x040fe20000400000 */
[C---:B------:R-:W-:Y:S01]  /*84e0*/  FMUL R6, R32.reuse, R6 ;  /* 0x0000000620067220 */ /* 0x040fe20000400000 */
[C---:B------:R-:W-:Y:S01]  /*84f0*/  FMUL R7, R32.reuse, R7 ;  /* 0x0000000720077220 */ /* 0x040fe20000400000 */
[C---:B------:R-:W-:Y:S01]  /*8500*/  FFMA R4, R35.reuse, R20, R4 ;  /* 0x0000001423047223 */ /* 0x040fe20000000004 */
        /* <DEDUP_REMOVED lines=21> */
[----:B------:R-:W-:Y:S01]  /*8660*/  FFMA R15, R35, R46, R15 ;  /* 0x0000002e230f7223 */ /* 0x000fe2000000000f */
        /* <DEDUP_REMOVED lines=20> */
[----:B-1----:R-:W1:Y:S02]  /*87b0*/  FENCE.VIEW.ASYNC.S ;  /* 0x00000000000073c6 */ /* 0x002e640000000000 */
[----:B-1----:R-:W-:Y:S06]  /*87c0*/  BAR.SYNC.DEFER_BLOCKING 0x1, 0x80 ;  /* 0x0042000000007b1d */ /* 0x002fec0000010000 */
        /* <DEDUP_REMOVED lines=14> */
[----:B-1----:R-:W-:Y:S04]  /*88b0*/  DEPBAR.LE SB0, 0x1 ;  /* 0x000080400000791a */ /* 0x002fe80000000000 */
.L_x_145:
[----:B------:R-:W-:Y:S05]  /*88c0*/  BSYNC.RECONVERGENT B0 ;  /* 0x0000000000007941 */ /* 0x000fea0003800200 */
.L_x_144:
[----:B------:R-:W-:Y:S01]  /*88d0*/  BAR.SYNC.DEFER_BLOCKING 0x1, 0x80 ;  /* 0x0042000000007b1d */ /* 0x000fe20000010000 */
[----:B------:R-:W-:Y:S01]  /*88e0*/  UISETP.NE.AND UP0, UPT, UR49, -0x4, UPT ;  /* 0xfffffffc3100788c */ /* 0x000fe2000bf05270 */
[----:B------:R-:W-:Y:S08]  /*88f0*/  IADD3 R0, PT, PT, R30, 0x1, RZ ;  /* 0x000000011e007810 */ /* 0x000ff00007ffe0ff */
[----:B------:R-:W-:Y:S05]  /*8900*/  BRA.U !UP0, `(.L_x_146) ;  /* 0x0000000108287547 */ /* 0x000fea000b800000 */
[----:B------:R-:W-:Y:S01]  /*8910*/  ISETP.NE.AND P0, PT, R78, RZ, PT ;  /* 0x000000ff4e00720c */ /* 0x000fe20003f05270 */
[----:B------:R-:W-:Y:S01]  /*8920*/  IMAD.U32 R3, RZ, RZ, UR51 ;  /* 0x00000033ff037e24 */ /* 0x000fe2000f8e00ff */
[----:B------:R-:W-:Y:S01]  /*8930*/  UIADD3 UR51, UPT, UPT, UR51, 0x1, URZ ;  /* 0x0000000133337890 */ /* 0x000fe2000fffe0ff */
[----:B------:R-:W-:Y:S03]  /*8940*/  IMAD.U32 R2, RZ, RZ, UR37 ;  /* 0x00000025ff027e24 */ /* 0x000fe6000f8e00ff */
[----:B------:R-:W-:Y:S04]  /*8950*/  UISETP.NE.AND UP0, UPT, UR51, 0x4, UPT ;  /* 0x000000043300788c */ /* 0x000fe8000bf05270 */
[----:B------:R-:W-:Y:S03]  /*8960*/  USEL UR51, UR51, URZ, UP0 ;  /* 0x000000ff33337287 */ /* 0x000fe60008000000 */
[----:B------:R-:W-:Y:S05]  /*8970*/  @P0 LEA R3, R3, UR48, 0x3 ;  /* 0x0000003003030c11 */ /* 0x000fea000f8e18ff */
[----:B------:R-:W-:Y:S05]  /*8980*/  @P0 VIADD R3, R3, 0x90 ;  /* 0x0000009003030836 */ /* 0x000fea0000000000 */
[----:B------:R-:W-:Y:S04]  /*8990*/  @P0 PRMT R2, R2, 0x654, R3 ;  /* 0x0000065402020816 */ /* 0x000fe80000000003 */
[----:B------:R1:W-:Y:S03]  /*89a0*/  @P0 SYNCS.ARRIVE.TRANS64.RED.A1T0 RZ, [R2+URZ], RZ ;  /* 0x000000ff02ff09a7 */ /* 0x0003e600081004ff */
.L_x_146:
[----:B------:R-:W-:Y:S01]  /*89b0*/  ISETP.NE.AND P2, PT, R73, RZ, PT ;  /* 0x000000ff4900720c */ /* 0x000fe20003f45270 */
[----:B------:R-:W-:Y:S01]  /*89c0*/  UIADD3 UR49, UPT, UPT, UR49, 0x4, URZ ;  /* 0x0000000431317890 */ /* 0x000fe2000fffe0ff */
[----:B------:R-:W-:Y:S01]  /*89d0*/  ISETP.NE.AND P0, PT, R76, 0x2, PT ;  /* 0x000000024c00780c */ /* 0x000fe20003f05270 */
[----:B------:R-:W-:Y:S01]  /*89e0*/  IMAD.IADD R20, R29, 0x1, R58 ;  /* 0x000000011d147824 */ /* 0x000fe200078e023a */
[----:B------:R-:W-:Y:S01]  /*89f0*/  ISETP.NE.AND P1, PT, R0, 0x4, PT ;  /* 0x000000040000780c */ /* 0x000fe20003f25270 */
[----:B------:R-:W-:Y:S01]  /*8a00*/  IMAD.IADD R21, R31, 0x1, R60 ;  /* 0x000000011f157824 */ /* 0x000fe200078e023c */
[----:B-1----:R-:W-:Y:S02]  /*8a10*/  SEL R2, RZ, 0x1, P0 ;  /* 0x00000001ff027807 */ /* 0x002fe40000000000 */
[----:B------:R-:W-:Y:S02]  /*8a20*/  SEL R3, RZ, 0x1, P1 ;  /* 0x00000001ff037807 */ /* 0x000fe40000800000 */
[----:B------:R-:W-:Y:S02]  /*8a30*/  LOP3.LUT R69, R69, R2, RZ, 0x3c, !PT ;  /* 0x0000000245457212 */ /* 0x000fe400078e3cff */
[----:B------:R-:W-:Y:S02]  /*8a40*/  LOP3.LUT R70, R70, R3, RZ, 0x3c, !PT ;  /* 0x0000000346467212 */ /* 0x000fe400078e3cff */
[----:B------:R-:W-:Y:S02]  /*8a50*/  @P2 R2UR UR36, R68 ;  /* 0x00000000442422ca */ /* 0x000fe400000e0000 */
[----:B------:R-:W-:Y:S02]  /*8a60*/  SEL R76, R76, RZ, P0 ;  /* 0x000000ff4c4c7207 */ /* 0x000fe40000000000 */
[----:B------:R-:W-:Y:S01]  /*8a70*/  SEL R30, R0, RZ, P1 ;  /* 0x000000ff001e7207 */ /* 0x000fe20000800000 */
[----:B------:R-:W-:Y:S10]  /*8a80*/  @P2 BRA `(.L_x_147) ;  /* 0xffffffcc00d42947 */ /* 0x000ff4000383ffff */
[----:B------:R-:W-:-:S09]  /*8a90*/  UISETP.NE.AND UP0, UPT, UR50, URZ, UPT ;  /* 0x000000ff3200728c */ /* 0x000fd2000bf05270 */
[----:B------:R-:W-:Y:S05]  /*8aa0*/  BRA.U !UP0, `(.L_x_148) ;  /* 0x0000000108487547 */ /* 0x000fea000b800000 */
[----:B------:R-:W1:Y:S02]  /*8ab0*/  LDCU.64 UR4, c[0x0][0x890] ;  /* 0x00011200ff0477ac */ /* 0x000e640008000a00 */
[----:B-1----:R-:W-:-:S04]  /*8ac0*/  UISETP.NE.U32.AND UP0, UPT, UR4, URZ, UPT ;  /* 0x000000ff0400728c */ /* 0x002fc8000bf05070 */
[----:B------:R-:W-:-:S09]  /*8ad0*/  UISETP.NE.AND.EX UP0, UPT, UR5, URZ, UPT, UP0 ;  /* 0x000000ff0500728c */ /* 0x000fd2000bf05300 */
[----:B------:R-:W-:Y:S05]  /*8ae0*/  BRA.U UP0, `(.L_x_149) ;  /* 0x00000001000c7547 */ /* 0x000fea000b800000 */
[----:B------:R-:W-:-:S13]  /*8af0*/  FSETP.NEU.AND P0, PT, R35, RZ, PT ;  /* 0x000000ff2300720b */ /* 0x000fda0003f0d000 */
[----:B------:R-:W-:Y:S05]  /*8b00*/  @!P0 EXIT ;  /* 0x000000000000894d */ /* 0x000fea0003800000 */
[----:B------:R-:W-:Y:S05]  /*8b10*/  BRA `(.L_x_148) ;  /* 0x00000000002c7947 */ /* 0x000fea0003800000 */
.L_x_149:
[----:B------:R-:W-:Y:S01]  /*8b20*/  ISETP.NE.AND P0, PT, R75, RZ, PT ;  /* 0x000000ff4b00720c */ /* 0x000fe20003f05270 */
[----:B------:R-:W-:-:S12]  /*8b30*/  BSSY.RECONVERGENT B0, `(.L_x_148) ;  /* 0x0000009000007945 */ /* 0x000fd80003800200 */
[----:B------:R-:W-:Y:S05]  /*8b40*/  @P0 BRA `(.L_x_150) ;  /* 0x0000000000140947 */ /* 0x000fea0003800000 */
[----:B------:R-:W1:Y:S02]  /*8b50*/  LDCU.64 UR4, c[0x0][0x888] ;  /* 0x00011100ff0477ac */ /* 0x000e640008000a00 */
[----:B-1----:R-:W-:-:S04]  /*8b60*/  ISETP.NE.U32.AND P0, PT, RZ, UR4, PT ;  /* 0x00000004ff007c0c */ /* 0x002fc8000bf05070 */
[----:B------:R-:W-:-:S13]  /*8b70*/  ISETP.NE.AND.EX P0, PT, RZ, UR5, PT, P0 ;  /* 0x00000005ff007c0c */ /* 0x000fda000bf05300 */
[----:B------:R-:W-:Y:S05]  /*8b80*/  @!P0 EXIT ;  /* 0x000000000000894d */ /* 0x000fea0003800000 */
[----:B------:R-:W-:Y:S05]  /*8b90*/  BRA `(.L_x_151) ;  /* 0x0000000000087947 */ /* 0x000fea0003800000 */
.L_x_150:
[----:B------:R-:W-:-:S13]  /*8ba0*/  FSETP.NEU.AND P0, PT, R35, RZ, PT ;  /* 0x000000ff2300720b */ /* 0x000fda0003f0d000 */
[----:B------:R-:W-:Y:S05]  /*8bb0*/  @!P0 EXIT ;  /* 0x000000000000894d */ /* 0x000fea0003800000 */
.L_x_151:
[----:B------:R-:W-:Y:S05]  /*8bc0*/  BSYNC.RECONVERGENT B0 ;  /* 0x0000000000007941 */ /* 0x000fea0003800200 */
.L_x_148:
[----:B------:R-:W-:Y:S01]  /*8bd0*/  ULEA UR4, UR51, UR48, 0x3 ;  /* 0x0000003033047291 */ /* 0x000fe2000f8e18ff */
[----:B------:R-:W-:-:S04]  /*8be0*/  DEPBAR.LE SB0, 0x0 ;  /* 0x000080000000791a */ /* 0x000fc80000000000 */
[----:B------:R-:W-:-:S04]  /*8bf0*/  UIADD3 UR4, UPT, UPT, UR4, 0x90, URZ ;  /* 0x0000009004047890 */ /* 0x000fc8000fffe0ff */
[----:B------:R-:W-:-:S09]  /*8c00*/  UPRMT UR4, UR37, 0x654, UR4 ;  /* 0x0000065425047896 */ /* 0x000fd20008000004 */
[----:B------:R-:W-:Y:S01]  /*8c10*/  SYNCS.ARRIVE.TRANS64.RED.A1T0 RZ, [UR4], RZ ;  /* 0x000000ffffff79a7 */ /* 0x000fe20008100404 */
[----:B------:R-:W-:Y:S05]  /*8c20*/  EXIT ;  /* 0x000000000000794d */ /* 0x000fea0003800000 */
.L_x_24:
[----:B--2---:R2:W4:Y:S02]  /*8c30*/  SYNCS.PHASECHK.TRANS64.TRYWAIT P0, [R3+URZ+0x130], R2 ;  /* 0x00013002030075a7 */ /* 0x00452400080011ff */
[----:B----4-:R-:W-:Y:S05]  /*8c40*/  @!P0 NANOSLEEP.SYNCS 0x989680 ;  /* 0x009896800000895d */ /* 0x010fea0003900000 */
[----:B------:R-:W4:Y:S02]  /*8c50*/  @!P0 SYNCS.PHASECHK.TRANS64 P0, [R3+URZ+0x130], R2 ;  /* 0x00013002030085a7 */ /* 0x000f2400080010ff */
[----:B----4-:R-:W-:Y:S05]  /*8c60*/  @!P0 BRA `(.L_x_24) ;  /* 0xfffffffc00f08947 */ /* 0x010fea000383ffff */
[----:B------:R-:W-:Y:S05]  /*8c70*/  BRA `(.L_x_152) ;  /* 0xffffff8c00687947 */ /* 0x000fea000383ffff */
.L_x_27:
[----:B-1----:R-:W-:-:S07]  /*8c80*/  MOV R2, UR33 ;  /* 0x0000002100027c02 */ /* 0x002fce0008000f00 */
.L_x_153:
[----:B-1----:R1:W2:Y:S02]  /*8c90*/  SYNCS.PHASECHK.TRANS64.TRYWAIT P0, [R2+URZ+0x38], R5 ;  /* 0x00003805020075a7 */ /* 0x0022a400080011ff */
[----:B--2---:R-:W-:Y:S05]  /*8ca0*/  @!P0 NANOSLEEP.SYNCS 0x989680 ;  /* 0x009896800000895d */ /* 0x004fea0003900000 */
[----:B------:R-:W2:Y:S02]  /*8cb0*/  @!P0 SYNCS.PHASECHK.TRANS64 P0, [R2+URZ+0x38], R5 ;  /* 0x00003805020085a7 */ /* 0x000ea400080010ff */
[----:B--2---:R-:W-:Y:S05]  /*8cc0*/  @!P0 BRA `(.L_x_153) ;  /* 0xfffffffc00f08947 */ /* 0x004fea000383ffff */
[----:B------:R-:W-:Y:S05]  /*8cd0*/  BRA `(.L_x_26) ;  /* 0xffffff8c00d07947 */ /* 0x000fea000383ffff */
.L_x_34:
[----:B-1----:R-:W-:-:S07]  /*8ce0*/  MOV R2, UR17 ;  /* 0x0000001100027c02 */ /* 0x002fce0008000f00 */
.L_x_154:
[----:B-1----:R1:W2:Y:S02]  /*8cf0*/  SYNCS.PHASECHK.TRANS64.TRYWAIT P0, [R2+URZ+0x38], R5 ;  /* 0x00003805020075a7 */ /* 0x0022a400080011ff */
[----:B--2---:R-:W-:Y:S05]  /*8d00*/  @!P0 NANOSLEEP.SYNCS 0x989680 ;  /* 0x009896800000895d */ /* 0x004fea0003900000 */
[----:B------:R-:W2:Y:S02]  /*8d10*/  @!P0 SYNCS.PHASECHK.TRANS64 P0, [R2+URZ+0x38], R5 ;  /* 0x00003805020085a7 */ /* 0x000ea400080010ff */
[----:B--2---:R-:W-:Y:S05]  /*8d20*/  @!P0 BRA `(.L_x_154) ;  /* 0xfffffffc00f08947 */ /* 0x004fea000383ffff */
[----:B------:R-:W-:Y:S05]  /*8d30*/  BRA `(.L_x_33) ;  /* 0xffffff9000947947 */ /* 0x000fea000383ffff */
.L_x_39:
[----:B-1----:R1:W2:Y:S02]  /*8d40*/  SYNCS.PHASECHK.TRANS64.TRYWAIT P0, [R2+URZ+0xc0], R3 ;  /* 0x0000c003020075a7 */ /* 0x0022a400080011ff */
[----:B--2---:R-:W-:Y:S05]  /*8d50*/  @!P0 NANOSLEEP.SYNCS 0x989680 ;  /* 0x009896800000895d */ /* 0x004fea0003900000 */
[----:B------:R-:W2:Y:S02]  /*8d60*/  @!P0 SYNCS.PHASECHK.TRANS64 P0, [R2+URZ+0xc0], R3 ;  /* 0x0000c003020085a7 */ /* 0x000ea400080010ff */
[----:B--2---:R-:W-:Y:S05]  /*8d70*/  @!P0 BRA `(.L_x_39) ;  /* 0xfffffffc00f08947 */ /* 0x004fea000383ffff */
[----:B------:R-:W-:Y:S05]  /*8d80*/  BRA `(.L_x_155) ;  /* 0xffffff9400407947 */ /* 0x000fea000383ffff */
.L_x_43:
[----:B---3--:R-:W-:-:S07]  /*8d90*/  MOV R0, UR4 ;  /* 0x0000000400007c02 */ /* 0x008fce0008000f00 */
.L_x_156:
[----:B-1----:R1:W2:Y:S02]  /*8da0*/  SYNCS.PHASECHK.TRANS64.TRYWAIT P0, [R0+URZ], R3 ;  /* 0x00000003000075a7 */ /* 0x0022a400080011ff */
[----:B--2---:R-:W-:Y:S05]  /*8db0*/  @!P0 NANOSLEEP.SYNCS 0x989680 ;  /* 0x009896800000895d */ /* 0x004fea0003900000 */
[----:B------:R-:W2:Y:S02]  /*8dc0*/  @!P0 SYNCS.PHASECHK.TRANS64 P0, [R0+URZ], R3 ;  /* 0x00000003000085a7 */ /* 0x000ea400080010ff */
[----:B--2---:R-:W-:Y:S05]  /*8dd0*/  @!P0 BRA `(.L_x_156) ;  /* 0xfffffffc00f08947 */ /* 0x004fea000383ffff */
[----:B------:R-:W-:Y:S05]  /*8de0*/  BRA `(.L_x_157) ;  /* 0xffffff9800b07947 */ /* 0x000fea000383ffff */
.L_x_44:
[----:B---3--:R-:W-:-:S07]  /*8df0*/  MOV R0, UR4 ;  /* 0x0000000400007c02 */ /* 0x008fce0008000f00 */
.L_x_158:
[----:B-1----:R1:W2:Y:S02]  /*8e00*/  SYNCS.PHASECHK.TRANS64.TRYWAIT P0, [R0+URZ], R3 ;  /* 0x00000003000075a7 */ /* 0x0022a400080011ff */
[----:B--2---:R-:W-:Y:S05]  /*8e10*/  @!P0 NANOSLEEP.SYNCS 0x989680 ;  /* 0x009896800000895d */ /* 0x004fea0003900000 */
[----:B------:R-:W2:Y:S02]  /*8e20*/  @!P0 SYNCS.PHASECHK.TRANS64 P0, [R0+URZ], R3 ;  /* 0x00000003000085a7 */ /* 0x000ea400080010ff */
[----:B--2---:R-:W-:Y:S05]  /*8e30*/  @!P0 BRA `(.L_x_158) ;  /* 0xfffffffc00f08947 */ /* 0x004fea000383ffff */
[----:B------:R-:W-:Y:S05]  /*8e40*/  BRA `(.L_x_159) ;  /* 0xffffff9800bc7947 */ /* 0x000fea000383ffff */
.L_x_45:
[----:B---3--:R-:W-:-:S07]  /*8e50*/  MOV R0, UR4 ;  /* 0x0000000400007c02 */ /* 0x008fce0008000f00 */
.L_x_160:
[----:B-1----:R1:W2:Y:S02]  /*8e60*/  SYNCS.PHASECHK.TRANS64.TRYWAIT P0, [R0+URZ], R3 ;  /* 0x00000003000075a7 */ /* 0x0022a400080011ff */
[----:B--2---:R-:W-:Y:S05]  /*8e70*/  @!P0 NANOSLEEP.SYNCS 0x989680 ;  /* 0x009896800000895d */ /* 0x004fea0003900000 */
[----:B------:R-:W2:Y:S02]  /*8e80*/  @!P0 SYNCS.PHASECHK.TRANS64 P0, [R0+URZ], R3 ;  /* 0x00000003000085a7 */ /* 0x000ea400080010ff */
[----:B--2---:R-:W-:Y:S05]  /*8e90*/  @!P0 BRA `(.L_x_160) ;  /* 0xfffffffc00f08947 */ /* 0x004fea000383ffff */
[----:B------:R-:W-:Y:S05]  /*8ea0*/  BRA `(.L_x_161) ;  /* 0xffffff9800c87947 */ /* 0x000fea000383ffff */
.L_x_46:
[----:B---3--:R-:W-:-:S07]  /*8eb0*/  MOV R0, UR4 ;  /* 0x0000000400007c02 */ /* 0x008fce0008000f00 */
.L_x_162:
[----:B-1----:R1:W2:Y:S02]  /*8ec0*/  SYNCS.PHASECHK.TRANS64.TRYWAIT P0, [R0+URZ], R3 ;  /* 0x00000003000075a7 */ /* 0x0022a400080011ff */
[----:B--2---:R-:W-:Y:S05]  /*8ed0*/  @!P0 NANOSLEEP.SYNCS 0x989680 ;  /* 0x009896800000895d */ /* 0x004fea0003900000 */
[----:B------:R-:W2:Y:S02]  /*8ee0*/  @!P0 SYNCS.PHASECHK.TRANS64 P0, [R0+URZ], R3 ;  /* 0x00000003000085a7 */ /* 0x000ea400080010ff */
[----:B--2---:R-:W-:Y:S05]  /*8ef0*/  @!P0 BRA `(.L_x_162) ;  /* 0xfffffffc00f08947 */ /* 0x004fea000383ffff */
[----:B------:R-:W-:Y:S05]  /*8f00*/  BRA `(.L_x_163) ;  /* 0xffffff9800d47947 */ /* 0x000fea000383ffff */
.L_x_47:
[----:B---3--:R-:W-:-:S07]  /*8f10*/  MOV R0, UR4 ;  /* 0x0000000400007c02 */ /* 0x008fce0008000f00 */
.L_x_164:
[----:B-1----:R1:W2:Y:S02]  /*8f20*/  SYNCS.PHASECHK.TRANS64.TRYWAIT P0, [R0+URZ], R3 ;  /* 0x00000003000075a7 */ /* 0x0022a400080011ff */
[----:B--2---:R-:W-:Y:S05]  /*8f30*/  @!P0 NANOSLEEP.SYNCS 0x989680 ;  /* 0x009896800000895d */ /* 0x004fea0003900000 */
[----:B------:R-:W2:Y:S02]  /*8f40*/  @!P0 SYNCS.PHASECHK.TRANS64 P0, [R0+URZ], R3 ;  /* 0x00000003000085a7 */ /* 0x000ea400080010ff */
[----:B--2---:R-:W-:Y:S05]  /*8f50*/  @!P0 BRA `(.L_x_164) ;  /* 0xfffffffc00f08947 */ /* 0x004fea000383ffff */
[----:B------:R-:W-:Y:S05]  /*8f60*/  BRA `(.L_x_165) ;  /* 0xffffff9800e07947 */ /* 0x000fea000383ffff */
.L_x_48:
[----:B---3--:R-:W-:-:S07]  /*8f70*/  MOV R0, UR4 ;  /* 0x0000000400007c02 */ /* 0x008fce0008000f00 */
.L_x_166:
[----:B-1----:R1:W2:Y:S02]  /*8f80*/  SYNCS.PHASECHK.TRANS64.TRYWAIT P0, [R0+URZ], R3 ;  /* 0x00000003000075a7 */ /* 0x0022a400080011ff */
[----:B--2---:R-:W-:Y:S05]  /*8f90*/  @!P0 NANOSLEEP.SYNCS 0x989680 ;  /* 0x009896800000895d */ /* 0x004fea0003900000 */
[----:B------:R-:W2:Y:S02]  /*8fa0*/  @!P0 SYNCS.PHASECHK.TRANS64 P0, [R0+URZ], R3 ;  /* 0x00000003000085a7 */ /* 0x000ea400080010ff */
[----:B--2---:R-:W-:Y:S05]  /*8fb0*/  @!P0 BRA `(.L_x_166) ;  /* 0xfffffffc00f08947 */ /* 0x004fea000383ffff */
[----:B------:R-:W-:Y:S05]  /*8fc0*/  BRA `(.L_x_167) ;  /* 0xffffff9800ec7947 */ /* 0x000fea000383ffff */
.L_x_51:
[----:B-1----:R1:W2:Y:S02]  /*8fd0*/  SYNCS.PHASECHK.TRANS64.TRYWAIT P0, [R0+URZ+0x120], R5 ;  /* 0x00012005000075a7 */ /* 0x0022a400080011ff */
[----:B--2---:R-:W-:Y:S05]  /*8fe0*/  @!P0 NANOSLEEP.SYNCS 0x989680 ;  /* 0x009896800000895d */ /* 0x004fea0003900000 */
[----:B------:R-:W2:Y:S02]  /*8ff0*/  @!P0 SYNCS.PHASECHK.TRANS64 P0, [R0+URZ+0x120], R5 ;  /* 0x00012005000085a7 */ /* 0x000ea400080010ff */
[----:B--2---:R-:W-:Y:S05]  /*9000*/  @!P0 BRA `(.L_x_51) ;  /* 0xfffffffc00f08947 */ /* 0x004fea000383ffff */
[----:B------:R-:W-:Y:S05]  /*9010*/  BRA `(.L_x_168) ;  /* 0xffffff9c004c7947 */ /* 0x000fea000383ffff */
.L_x_52:
[----:B------:R-:W-:-:S07]  /*9020*/  MOV R0, UR5 ;  /* 0x0000000500007c02 */ /* 0x000fce0008000f00 */
.L_x_169:
[----:B-1----:R1:W2:Y:S02]  /*9030*/  SYNCS.PHASECHK.TRANS64.TRYWAIT P0, [R0+URZ+0xd0], R7 ;  /* 0x0000d007000075a7 */ /* 0x0022a400080011ff */
[----:B--2---:R-:W-:Y:S05]  /*9040*/  @!P0 NANOSLEEP.SYNCS 0x989680 ;  /* 0x009896800000895d */ /* 0x004fea0003900000 */
[----:B------:R-:W2:Y:S02]  /*9050*/  @!P0 SYNCS.PHASECHK.TRANS64 P0, [R0+URZ+0xd0], R7 ;  /* 0x0000d007000085a7 */ /* 0x000ea400080010ff */
[----:B--2---:R-:W-:Y:S05]  /*9060*/  @!P0 BRA `(.L_x_169) ;  /* 0xfffffffc00f08947 */ /* 0x004fea000383ffff */
[----:B------:R-:W-:Y:S05]  /*9070*/  BRA `(.L_x_170) ;  /* 0xffffff9c005c7947 */ /* 0x000fea000383ffff */
.L_x_53:
[----:B-1----:R1:W2:Y:S02]  /*9080*/  SYNCS.PHASECHK.TRANS64.TRYWAIT P1, [R0+URZ+0xc0], R5 ;  /* 0x0000c005000075a7 */ /* 0x0022a400080211ff */
[----:B--2---:R-:W-:Y:S05]  /*9090*/  @!P1 NANOSLEEP.SYNCS 0x989680 ;  /* 0x009896800000995d */ /* 0x004fea0003900000 */
[----:B------:R-:W2:Y:S02]  /*90a0*/  @!P1 SYNCS.PHASECHK.TRANS64 P1, [R0+URZ+0xc0], R5 ;  /* 0x0000c005000095a7 */ /* 0x000ea400080210ff */
[----:B--2---:R-:W-:Y:S05]  /*90b0*/  @!P1 BRA `(.L_x_53) ;  /* 0xfffffffc00f09947 */ /* 0x004fea000383ffff */
[----:B------:R-:W-:Y:S05]  /*90c0*/  BRA `(.L_x_171) ;  /* 0xffffff9c008c7947 */ /* 0x000fea000383ffff */
.L_x_56:
[----:B------:R-:W-:-:S07]  /*90d0*/  MOV R0, UR5 ;  /* 0x0000000500007c02 */ /* 0x000fce0008000f00 */
.L_x_172:
[----:B-1----:R1:W2:Y:S02]  /*90e0*/  SYNCS.PHASECHK.TRANS64.TRYWAIT P0, [R0+URZ+0xd0], R3 ;  /* 0x0000d003000075a7 */ /* 0x0022a400080011ff */
[----:B--2---:R-:W-:Y:S05]  /*90f0*/  @!P0 NANOSLEEP.SYNCS 0x989680 ;  /* 0x009896800000895d */ /* 0x004fea0003900000 */
[----:B------:R-:W2:Y:S02]  /*9100*/  @!P0 SYNCS.PHASECHK.TRANS64 P0, [R0+URZ+0xd0], R3 ;  /* 0x0000d003000085a7 */ /* 0x000ea400080010ff */
[----:B--2---:R-:W-:Y:S05]  /*9110*/  @!P0 BRA `(.L_x_172) ;  /* 0xfffffffc00f08947 */ /* 0x004fea000383ffff */
[----:B------:R-:W-:Y:S05]  /*9120*/  BRA `(.L_x_55) ;  /* 0xffffff9c00e07947 */ /* 0x000fea000383ffff */
.L_x_65:
[----:B-1----:R-:W-:-:S04]  /*9130*/  MOV R4, UR4 ;  /* 0x0000000400047c02 */ /* 0x002fc80008000f00 */
[----:B------:R1:W2:Y:S03]  /*9140*/  SYNCS.PHASECHK.TRANS64.TRYWAIT P0, [R4+URZ+0x8], R5 ;  /* 0x00000805040075a7 */ /* 0x0002a600080011ff */
[----:B--2---:R-:W-:Y:S05]  /*9150*/  @!P0 NANOSLEEP.SYNCS 0x989680 ;  /* 0x009896800000895d */ /* 0x004fea0003900000 */
[----:B------:R-:W2:Y:S02]  /*9160*/  @!P0 SYNCS.PHASECHK.TRANS64 P0, [R4+URZ+0x8], R5 ;  /* 0x00000805040085a7 */ /* 0x000ea400080010ff */
[----:B--2---:R-:W-:Y:S05]  /*9170*/  @!P0 BRA `(.L_x_65) ;  /* 0xfffffffc00ec8947 */ /* 0x004fea000383ffff */
[----:B------:R-:W-:Y:S05]  /*9180*/  BRA `(.L_x_64) ;  /* 0xffffffa000947947 */ /* 0x000fea000383ffff */
.L_x_67:
[----:B------:R-:W-:Y:S01]  /*9190*/  BSSY B0, `(.L_x_173) ;  /* 0x0000006000007945 */ /* 0x000fe20003800000 */
[----:B------:R-:W-:-:S07]  /*91a0*/  MOV R15, 0xffffffff ;  /* 0xffffffff000f7802 */ /* 0x000fce0000000f00 */
[----:B-1---5:R-:W-:Y:S05]  /*91b0*/  WARPSYNC.COLLECTIVE R15, `(.L_x_174) ;  /* 0x000000000f0c7348 */ /* 0x022fea0003c00000 */
[----:B------:R-:W-:Y:S02]  /*91c0*/  ELECT P6, UR79, PT ;  /* 0x00000000004f782f */ /* 0x000fe400038c0000 */
[----:B------:R-:W-:Y:S01]  /*91d0*/  MOV R14, UR79 ;  /* 0x0000004f000e7c02 */ /* 0x000fe20008000f00 */
[----:B-1---5:R-:W-:Y:S10]  /*91e0*/  ENDCOLLECTIVE ;  /* 0x000000000000791b */ /* 0x022ff40003800000 */
.L_x_174:
[----:B------:R-:W-:Y:S05]  /*91f0*/  BSYNC B0 ;  /* 0x0000000000007941 */ /* 0x000fea0003800000 */
.L_x_173:
[----:B------:R-:W-:Y:S05]  /*9200*/  BRA `(.L_x_175) ;  /* 0xffffffa000c47947 */ /* 0x000fea000383ffff */
.L_x_69:
[----:B-1----:R-:W-:-:S04]  /*9210*/  MOV R2, UR4 ;  /* 0x0000000400027c02 */ /* 0x002fc80008000f00 */
[----:B------:R1:W2:Y:S03]  /*9220*/  SYNCS.PHASECHK.TRANS64.TRYWAIT P0, [R2+URZ+0x8], R3 ;  /* 0x00000803020075a7 */ /* 0x0002a600080011ff */
[----:B--2---:R-:W-:Y:S05]  /*9230*/  @!P0 NANOSLEEP.SYNCS 0x989680 ;  /* 0x009896800000895d */ /* 0x004fea0003900000 */
[----:B------:R-:W2:Y:S02]  /*9240*/  @!P0 SYNCS.PHASECHK.TRANS64 P0, [R2+URZ+0x8], R3 ;  /* 0x00000803020085a7 */ /* 0x000ea400080010ff */
[----:B--2---:R-:W-:Y:S05]  /*9250*/  @!P0 BRA `(.L_x_69) ;  /* 0xfffffffc00ec8947 */ /* 0x004fea000383ffff */
[----:B------:R-:W-:Y:S05]  /*9260*/  BRA `(.L_x_68) ;  /* 0xffffffa000c87947 */ /* 0x000fea000383ffff */
.L_x_70:
[----:B-1----:R1:W2:Y:S02]  /*9270*/  SYNCS.PHASECHK.TRANS64.TRYWAIT P0, [R0+URZ+0xc0], R5 ;  /* 0x0000c005000075a7 */ /* 0x0022a400080011ff */
[----:B--2---:R-:W-:Y:S05]  /*9280*/  @!P0 NANOSLEEP.SYNCS 0x989680 ;  /* 0x009896800000895d */ /* 0x004fea0003900000 */
[----:B------:R-:W2:Y:S02]  /*9290*/  @!P0 SYNCS.PHASECHK.TRANS64 P0, [R0+URZ+0xc0], R5 ;  /* 0x0000c005000085a7 */ /* 0x000ea400080010ff */
[----:B--2---:R-:W-:Y:S05]  /*92a0*/  @!P0 BRA `(.L_x_70) ;  /* 0xfffffffc00f08947 */ /* 0x004fea000383ffff */
[----:B------:R-:W-:Y:S05]  /*92b0*/  BRA `(.L_x_176) ;  /* 0xffffffa400b07947 */ /* 0x000fea000383ffff */
.L_x_72:
[----:B------:R-:W-:-:S07]  /*92c0*/  MOV R0, UR7 ;  /* 0x0000000700007c02 */ /* 0x000fce0008000f00 */
.L_x_177:
[----:B-1----:R1:W2:Y:S02]  /*92d0*/  SYNCS.PHASECHK.TRANS64.TRYWAIT P0, [R0+URZ+0x100], R5 ;  /* 0x00010005000075a7 */ /* 0x0022a400080011ff */
[----:B--2---:R-:W-:Y:S05]  /*92e0*/  @!P0 NANOSLEEP.SYNCS 0x989680 ;  /* 0x009896800000895d */ /* 0x004fea0003900000 */
[----:B------:R-:W2:Y:S02]  /*92f0*/  @!P0 SYNCS.PHASECHK.TRANS64 P0, [R0+URZ+0x100], R5 ;  /* 0x00010005000085a7 */ /* 0x000ea400080010ff */
[----:B--2---:R-:W-:Y:S05]  /*9300*/  @!P0 BRA `(.L_x_177) ;  /* 0xfffffffc00f08947 */ /* 0x004fea000383ffff */
[----:B------:R-:W-:Y:S05]  /*9310*/  BRA `(.L_x_178) ;  /* 0xffffffa400fc7947 */ /* 0x000fea000383ffff */
.L_x_75:
[----:B------:R-:W-:Y:S07]  /*9320*/  MOV R0, UR6 ;  /* 0x0000000600007c02 */ /* 0x000fee0008000f00 */
.L_x_179:
[----:B-1----:R1:W2:Y:S02]  /*9330*/  SYNCS.PHASECHK.TRANS64.TRYWAIT P0, [R0+URZ], R5 ;  /* 0x00000005000075a7 */ /* 0x0022a400080011ff */
[----:B--2---:R-:W-:Y:S05]  /*9340*/  @!P0 NANOSLEEP.SYNCS 0x989680 ;  /* 0x009896800000895d */ /* 0x004fea0003900000 */
[----:B------:R-:W2:Y:S02]  /*9350*/  @!P0 SYNCS.PHASECHK.TRANS64 P0, [R0+URZ], R5 ;  /* 0x00000005000085a7 */ /* 0x000ea400080010ff */
[----:B--2---:R-:W-:Y:S05]  /*9360*/  @!P0 BRA `(.L_x_179) ;  /* 0xfffffffc00f08947 */ /* 0x004fea000383ffff */
[----:B------:R-:W-:Y:S05]  /*9370*/  BRA `(.L_x_74) ;  /* 0xffffffa800107947 */ /* 0x000fea000383ffff */
.L_x_79:
[----:B-1----:R-:W-:-:S07]  /*9380*/  MOV R0, UR7 ;  /* 0x0000000700007c02 */ /* 0x002fce0008000f00 */
.L_x_180:
[----:B-1----:R1:W2:Y:S02]  /*9390*/  SYNCS.PHASECHK.TRANS64.TRYWAIT P0, [R0+URZ], R3 ;  /* 0x00000003000075a7 */ /* 0x0022a400080011ff */
[----:B--2---:R-:W-:Y:S05]  /*93a0*/  @!P0 NANOSLEEP.SYNCS 0x989680 ;  /* 0x009896800000895d */ /* 0x004fea0003900000 */
[----:B------:R-:W2:Y:S02]  /*93b0*/  @!P0 SYNCS.PHASECHK.TRANS64 P0, [R0+URZ], R3 ;  /* 0x00000003000085a7 */ /* 0x000ea400080010ff */
[----:B--2---:R-:W-:Y:S05]  /*93c0*/  @!P0 BRA `(.L_x_180) ;  /* 0xfffffffc00f08947 */ /* 0x004fea000383ffff */
[----:B------:R-:W-:Y:S05]  /*93d0*/  BRA `(.L_x_181) ;  /* 0xffffffac00047947 */ /* 0x000fea000383ffff */
.L_x_80:
[----:B------:R-:W-:-:S07]  /*93e0*/  MOV R0, UR7 ;  /* 0x0000000700007c02 */ /* 0x000fce0008000f00 */
.L_x_182:
[----:B-1----:R1:W2:Y:S02]  /*93f0*/  SYNCS.PHASECHK.TRANS64.TRYWAIT P0, [R0+URZ], R3 ;  /* 0x00000003000075a7 */ /* 0x0022a400080011ff */
[----:B--2---:R-:W-:Y:S05]  /*9400*/  @!P0 NANOSLEEP.SYNCS 0x989680 ;  /* 0x009896800000895d */ /* 0x004fea0003900000 */
[----:B------:R-:W2:Y:S02]  /*9410*/  @!P0 SYNCS.PHASECHK.TRANS64 P0, [R0+URZ], R3 ;  /* 0x00000003000085a7 */ /* 0x000ea400080010ff */
[----:B--2---:R-:W-:Y:S05]  /*9420*/  @!P0 BRA `(.L_x_182) ;  /* 0xfffffffc00f08947 */ /* 0x004fea000383ffff */
[----:B------:R-:W-:Y:S05]  /*9430*/  BRA `(.L_x_183) ;  /* 0xffffffac00107947 */ /* 0x000fea000383ffff */
.L_x_81:
[----:B------:R-:W-:-:S07]  /*9440*/  MOV R0, UR7 ;  /* 0x0000000700007c02 */ /* 0x000fce0008000f00 */
.L_x_184:
[----:B-1----:R1:W2:Y:S02]  /*9450*/  SYNCS.PHASECHK.TRANS64.TRYWAIT P0, [R0+URZ], R3 ;  /* 0x00000003000075a7 */ /* 0x0022a400080011ff */
[----:B--2---:R-:W-:Y:S05]  /*9460*/  @!P0 NANOSLEEP.SYNCS 0x989680 ;  /* 0x009896800000895d */ /* 0x004fea0003900000 */
[----:B------:R-:W2:Y:S02]  /*9470*/  @!P0 SYNCS.PHASECHK.TRANS64 P0, [R0+URZ], R3 ;  /* 0x00000003000085a7 */ /* 0x000ea400080010ff */
[----:B--2---:R-:W-:Y:S05]  /*9480*/  @!P0 BRA `(.L_x_184) ;  /* 0xfffffffc00f08947 */ /* 0x004fea000383ffff */
[----:B------:R-:W-:Y:S05]  /*9490*/  BRA `(.L_x_185) ;  /* 0xffffffac001c7947 */ /* 0x000fea000383ffff */
.L_x_84:
[----:B------:R-:W-:-:S07]  /*94a0*/  MOV R0, UR5 ;  /* 0x0000000500007c02 */ /* 0x000fce0008000f00 */
.L_x_186:
[----:B-1----:R1:W2:Y:S02]  /*94b0*/  SYNCS.PHASECHK.TRANS64.TRYWAIT P1, [R0+URZ+0x140], R3 ;  /* 0x00014003000075a7 */ /* 0x0022a400080211ff */
[----:B--2---:R-:W-:Y:S05]  /*94c0*/  @!P1 NANOSLEEP.SYNCS 0x989680 ;  /* 0x009896800000995d */ /* 0x004fea0003900000 */
[----:B------:R-:W2:Y:S02]  /*94d0*/  @!P1 SYNCS.PHASECHK.TRANS64 P1, [R0+URZ+0x140], R3 ;  /* 0x00014003000095a7 */ /* 0x000ea400080210ff */
[----:B--2---:R-:W-:Y:S05]  /*94e0*/  @!P1 BRA `(.L_x_186) ;  /* 0xfffffffc00f09947 */ /* 0x004fea000383ffff */
[----:B------:R-:W-:Y:S05]  /*94f0*/  BRA `(.L_x_187) ;  /* 0xffffffac00687947 */ /* 0x000fea000383ffff */
.L_x_89:
[----:B--2---:R2:W4:Y:S02]  /*9500*/  SYNCS.PHASECHK.TRANS64.TRYWAIT P0, [R0+URZ+0xc0], R3 ;  /* 0x0000c003000075a7 */ /* 0x00452400080011ff */
[----:B----4-:R-:W-:Y:S05]  /*9510*/  @!P0 NANOSLEEP.SYNCS 0x989680 ;  /* 0x009896800000895d */ /* 0x010fea0003900000 */
[----:B------:R-:W4:Y:S02]  /*9520*/  @!P0 SYNCS.PHASECHK.TRANS64 P0, [R0+URZ+0xc0], R3 ;  /* 0x0000c003000085a7 */ /* 0x000f2400080010ff */
[----:B----4-:R-:W-:Y:S05]  /*9530*/  @!P0 BRA `(.L_x_89) ;  /* 0xfffffffc00f08947 */ /* 0x010fea000383ffff */
[----:B------:R-:W-:Y:S05]  /*9540*/  BRA `(.L_x_188) ;  /* 0xffffffb0007c7947 */ /* 0x000fea000383ffff */
.L_x_92:
[----:B------:R-:W-:Y:S07]  /*9550*/  MOV R0, UR7 ;  /* 0x0000000700007c02 */ /* 0x000fee0008000f00 */
.L_x_189:
[----:B--2---:R2:W4:Y:S02]  /*9560*/  SYNCS.PHASECHK.TRANS64.TRYWAIT P0, [R0+URZ+0xb8], R3 ;  /* 0x0000b803000075a7 */ /* 0x00452400080011ff */
[----:B----4-:R-:W-:Y:S05]  /*9570*/  @!P0 NANOSLEEP.SYNCS 0x989680 ;  /* 0x009896800000895d */ /* 0x010fea0003900000 */
[----:B------:R-:W4:Y:S02]  /*9580*/  @!P0 SYNCS.PHASECHK.TRANS64 P0, [R0+URZ+0xb8], R3 ;  /* 0x0000b803000085a7 */ /* 0x000f2400080010ff */
[----:B----4-:R-:W-:Y:S05]  /*9590*/  @!P0 BRA `(.L_x_189) ;  /* 0xfffffffc00f08947 */ /* 0x010fea000383ffff */
[----:B------:R-:W-:Y:S05]  /*95a0*/  BRA `(.L_x_91) ;  /* 0xffffffb4005c7947 */ /* 0x000fea000383ffff */
.L_x_95:
[----:B------:R-:W-:Y:S07]  /*95b0*/  MOV R3, UR7 ;  /* 0x0000000700037c02 */ /* 0x000fee0008000f00 */
.L_x_190:
[----:B-1----:R1:W2:Y:S02]  /*95c0*/  SYNCS.PHASECHK.TRANS64.TRYWAIT P0, [R3+URZ+0x90], R12 ;  /* 0x0000900c030075a7 */ /* 0x0022a400080011ff */
[----:B--2---:R-:W-:Y:S05]  /*95d0*/  @!P0 NANOSLEEP.SYNCS 0x989680 ;  /* 0x009896800000895d */ /* 0x004fea0003900000 */
[----:B------:R-:W2:Y:S02]  /*95e0*/  @!P0 SYNCS.PHASECHK.TRANS64 P0, [R3+URZ+0x90], R12 ;  /* 0x0000900c030085a7 */ /* 0x000ea400080010ff */
[----:B--2---:R-:W-:Y:S05]  /*95f0*/  @!P0 BRA `(.L_x_190) ;  /* 0xfffffffc00f08947 */ /* 0x004fea000383ffff */
[----:B------:R-:W-:Y:S05]  /*9600*/  BRA `(.L_x_191) ;  /* 0xffffffb400d47947 */ /* 0x000fea000383ffff */
.L_x_96:
[----:B-1----:R-:W-:Y:S07]  /*9610*/  MOV R3, UR7 ;  /* 0x0000000700037c02 */ /* 0x002fee0008000f00 */
.L_x_192:
[----:B-1----:R1:W2:Y:S02]  /*9620*/  SYNCS.PHASECHK.TRANS64.TRYWAIT P0, [R3+URZ+0x98], R12 ;  /* 0x0000980c030075a7 */ /* 0x0022a400080011ff */
[----:B--2---:R-:W-:Y:S05]  /*9630*/  @!P0 NANOSLEEP.SYNCS 0x989680 ;  /* 0x009896800000895d */ /* 0x004fea0003900000 */
[----:B------:R-:W2:Y:S02]  /*9640*/  @!P0 SYNCS.PHASECHK.TRANS64 P0, [R3+URZ+0x98], R12 ;  /* 0x0000980c030085a7 */ /* 0x000ea400080010ff */
[----:B--2---:R-:W-:Y:S05]  /*9650*/  @!P0 BRA `(.L_x_192) ;  /* 0xfffffffc00f08947 */ /* 0x004fea000383ffff */
[----:B------:R-:W-:Y:S05]  /*9660*/  BRA `(.L_x_193) ;  /* 0xffffffb800307947 */ /* 0x000fea000383ffff */
.L_x_97:
[----:B-1----:R-:W-:Y:S07]  /*9670*/  MOV R3, UR7 ;  /* 0x0000000700037c02 */ /* 0x002fee0008000f00 */
.L_x_194:
[----:B-1----:R1:W2:Y:S02]  /*9680*/  SYNCS.PHASECHK.TRANS64.TRYWAIT P0, [R3+URZ+0xa0], R12 ;  /* 0x0000a00c030075a7 */ /* 0x0022a400080011ff */
[----:B--2---:R-:W-:Y:S05]  /*9690*/  @!P0 NANOSLEEP.SYNCS 0x989680 ;  /* 0x009896800000895d */ /* 0x004fea0003900000 */
[----:B------:R-:W2:Y:S02]  /*96a0*/  @!P0 SYNCS.PHASECHK.TRANS64 P0, [R3+URZ+0xa0], R12 ;  /* 0x0000a00c030085a7 */ /* 0x000ea400080010ff */
[----:B--2---:R-:W-:Y:S05]  /*96b0*/  @!P0 BRA `(.L_x_194) ;  /* 0xfffffffc00f08947 */ /* 0x004fea000383ffff */
[----:B------:R-:W-:Y:S05]  /*96c0*/  BRA `(.L_x_195) ;  /* 0xffffffb8008c7947 */ /* 0x000fea000383ffff */
.L_x_98:
[----:B------:R-:W-:Y:S07]  /*96d0*/  MOV R3, UR7 ;  /* 0x0000000700037c02 */ /* 0x000fee0008000f00 */
.L_x_196:
[----:B-1----:R1:W2:Y:S02]  /*96e0*/  SYNCS.PHASECHK.TRANS64.TRYWAIT P0, [R3+URZ+0xa8], R12 ;  /* 0x0000a80c030075a7 */ /* 0x0022a400080011ff */
[----:B--2---:R-:W-:Y:S05]  /*96f0*/  @!P0 NANOSLEEP.SYNCS 0x989680 ;  /* 0x009896800000895d */ /* 0x004fea0003900000 */
[----:B------:R-:W2:Y:S02]  /*9700*/  @!P0 SYNCS.PHASECHK.TRANS64 P0, [R3+URZ+0xa8], R12 ;  /* 0x0000a80c030085a7 */ /* 0x000ea400080010ff */
[----:B--2---:R-:W-:Y:S05]  /*9710*/  @!P0 BRA `(.L_x_196) ;  /* 0xfffffffc00f08947 */ /* 0x004fea000383ffff */
[----:B------:R-:W-:Y:S05]  /*9720*/  BRA `(.L_x_197) ;  /* 0xffffffbc002c7947 */ /* 0x000fea000383ffff */
.L_x_100:
[----:B------:R-:W-:-:S07]  /*9730*/  MOV R0, UR7 ;  /* 0x0000000700007c02 */ /* 0x000fce0008000f00 */
.L_x_198:
[----:B-1----:R1:W4:Y:S02]  /*9740*/  SYNCS.PHASECHK.TRANS64.TRYWAIT P0, [R0+URZ+0x90], R3 ;  /* 0x00009003000075a7 */ /* 0x00232400080011ff */
[----:B----4-:R-:W-:Y:S05]  /*9750*/  @!P0 NANOSLEEP.SYNCS 0x989680 ;  /* 0x009896800000895d */ /* 0x010fea0003900000 */
[----:B------:R-:W4:Y:S02]  /*9760*/  @!P0 SYNCS.PHASECHK.TRANS64 P0, [R0+URZ+0x90], R3 ;  /* 0x00009003000085a7 */ /* 0x000f2400080010ff */
[----:B----4-:R-:W-:Y:S05]  /*9770*/  @!P0 BRA `(.L_x_198) ;  /* 0xfffffffc00f08947 */ /* 0x010fea000383ffff */
[----:B------:R-:W-:Y:S05]  /*9780*/  BRA `(.L_x_199) ;  /* 0xffffffbc00b47947 */ /* 0x000fea000383ffff */
.L_x_101:
[----:B-1----:R-:W-:-:S07]  /*9790*/  MOV R0, UR7 ;  /* 0x0000000700007c02 */ /* 0x002fce0008000f00 */
.L_x_200:
[----:B-1----:R1:W4:Y:S02]  /*97a0*/  SYNCS.PHASECHK.TRANS64.TRYWAIT P0, [R0+URZ+0x98], R3 ;  /* 0x00009803000075a7 */ /* 0x00232400080011ff */
[----:B----4-:R-:W-:Y:S05]  /*97b0*/  @!P0 NANOSLEEP.SYNCS 0x989680 ;  /* 0x009896800000895d */ /* 0x010fea0003900000 */
[----:B------:R-:W4:Y:S02]  /*97c0*/  @!P0 SYNCS.PHASECHK.TRANS64 P0, [R0+URZ+0x98], R3 ;  /* 0x00009803000085a7 */ /* 0x000f2400080010ff */
[----:B----4-:R-:W-:Y:S05]  /*97d0*/  @!P0 BRA `(.L_x_200) ;  /* 0xfffffffc00f08947 */ /* 0x010fea000383ffff */
[----:B------:R-:W-:Y:S05]  /*97e0*/  BRA `(.L_x_201) ;  /* 0xffffffbc00a47947 */ /* 0x000fea000383ffff */
.L_x_102:
[----:B-1----:R-:W-:-:S07]  /*97f0*/  MOV R0, UR7 ;  /* 0x0000000700007c02 */ /* 0x002fce0008000f00 */
.L_x_202:
[----:B-1----:R1:W4:Y:S02]  /*9800*/  SYNCS.PHASECHK.TRANS64.TRYWAIT P0, [R0+URZ+0xa0], R3 ;  /* 0x0000a003000075a7 */ /* 0x00232400080011ff */
[----:B----4-:R-:W-:Y:S05]  /*9810*/  @!P0 NANOSLEEP.SYNCS 0x989680 ;  /* 0x009896800000895d */ /* 0x010fea0003900000 */
[----:B------:R-:W4:Y:S02]  /*9820*/  @!P0 SYNCS.PHASECHK.TRANS64 P0, [R0+URZ+0xa0], R3 ;  /* 0x0000a003000085a7 */ /* 0x000f2400080010ff */
[----:B----4-:R-:W-:Y:S05]  /*9830*/  @!P0 BRA `(.L_x_202) ;  /* 0xfffffffc00f08947 */ /* 0x010fea000383ffff */
[----:B------:R-:W-:Y:S05]  /*9840*/  BRA `(.L_x_203) ;  /* 0xffffffbc00947947 */ /* 0x000fea000383ffff */
.L_x_104:
[----:B--2---:R2:W3:Y:S02]  /*9850*/  SYNCS.PHASECHK.TRANS64.TRYWAIT P0, [R0+URZ+0xc0], R3 ;  /* 0x0000c003000075a7 */ /* 0x0044e400080011ff */
[----:B---3--:R-:W-:Y:S05]  /*9860*/  @!P0 NANOSLEEP.SYNCS 0x989680 ;  /* 0x009896800000895d */ /* 0x008fea0003900000 */
[----:B------:R-:W3:Y:S02]  /*9870*/  @!P0 SYNCS.PHASECHK.TRANS64 P0, [R0+URZ+0xc0], R3 ;  /* 0x0000c003000085a7 */ /* 0x000ee400080010ff */
[----:B---3--:R-:W-:Y:S05]  /*9880*/  @!P0 BRA `(.L_x_104) ;  /* 0xfffffffc00f08947 */ /* 0x008fea000383ffff */
[----:B------:R-:W-:Y:S05]  /*9890*/  BRA `(.L_x_204) ;  /* 0xffffffc000647947 */ /* 0x000fea000383ffff */
.L_x_115:
[----:B-1----:R-:W-:Y:S04]  /*98a0*/  MOV R0, UR48 ;  /* 0x0000003000007c02 */ /* 0x002fe80008000f00 */
[----:B------:R1:W3:Y:S03]  /*98b0*/  SYNCS.PHASECHK.TRANS64.TRYWAIT P1, [R0+URZ+0x70], R5 ;  /* 0x00007005000075a7 */ /* 0x0002e600080211ff */
[----:B---3--:R-:W-:Y:S05]  /*98c0*/  @!P1 NANOSLEEP.SYNCS 0x989680 ;  /* 0x009896800000995d */ /* 0x008fea0003900000 */
[----:B------:R-:W3:Y:S02]  /*98d0*/  @!P1 SYNCS.PHASECHK.TRANS64 P1, [R0+URZ+0x70], R5 ;  /* 0x00007005000095a7 */ /* 0x000ee400080210ff */
[----:B---3--:R-:W-:Y:S05]  /*98e0*/  @!P1 BRA `(.L_x_115) ;  /* 0xfffffffc00ec9947 */ /* 0x008fea000383ffff */
[----:B------:R-:W-:Y:S05]  /*98f0*/  BRA `(.L_x_114) ;  /* 0xffffffcc006c7947 */ /* 0x000fea000383ffff */
.L_x_117:
[----:B-1----:R1:W4:Y:S02]  /*9900*/  SYNCS.PHASECHK.TRANS64.TRYWAIT P0, [R74+URZ+0xe0], R3 ;  /* 0x0000e0034a0075a7 */ /* 0x00232400080011ff */
[----:B----4-:R-:W-:Y:S05]  /*9910*/  @!P0 NANOSLEEP.SYNCS 0x989680 ;  /* 0x009896800000895d */ /* 0x010fea0003900000 */
[----:B------:R-:W4:Y:S02]  /*9920*/  @!P0 SYNCS.PHASECHK.TRANS64 P0, [R74+URZ+0xe0], R3 ;  /* 0x0000e0034a0085a7 */ /* 0x000f2400080010ff */
[----:B----4-:R-:W-:Y:S05]  /*9930*/  @!P0 BRA `(.L_x_117) ;  /* 0xfffffffc00f08947 */ /* 0x010fea000383ffff */
[----:B------:R-:W-:Y:S05]  /*9940*/  BRA `(.L_x_116) ;  /* 0xffffffcc008c7947 */ /* 0x000fea000383ffff */
.L_x_126:
[----:B--2---:R2:W3:Y:S02]  /*9950*/  SYNCS.PHASECHK.TRANS64.TRYWAIT P0, [R3+URZ+0x70], R0 ;  /* 0x00007000030075a7 */ /* 0x0044e400080011ff */
[----:B---3--:R-:W-:Y:S05]  /*9960*/  @!P0 NANOSLEEP.SYNCS 0x989680 ;  /* 0x009896800000895d */ /* 0x008fea0003900000 */
[----:B------:R-:W3:Y:S02]  /*9970*/  @!P0 SYNCS.PHASECHK.TRANS64 P0, [R3+URZ+0x70], R0 ;  /* 0x00007000030085a7 */ /* 0x000ee400080010ff */
[----:B---3--:R-:W-:Y:S05]  /*9980*/  @!P0 BRA `(.L_x_126) ;  /* 0xfffffffc00f08947 */ /* 0x008fea000383ffff */
[----:B------:R-:W-:Y:S05]  /*9990*/  BRA `(.L_x_125) ;  /* 0xffffffd400987947 */ /* 0x000fea000383ffff */
.L_x_134:
[----:B--2---:R2:W3:Y:S02]  /*99a0*/  SYNCS.PHASECHK.TRANS64.TRYWAIT P0, [R83+URZ+0x70], R4 ;  /* 0x00007004530075a7 */ /* 0x0044e400080011ff */
[----:B---3--:R-:W-:Y:S05]  /*99b0*/  @!P0 NANOSLEEP.SYNCS 0x989680 ;  /* 0x009896800000895d */ /* 0x008fea0003900000 */
[----:B------:R-:W3:Y:S02]  /*99c0*/  @!P0 SYNCS.PHASECHK.TRANS64 P0, [R83+URZ+0x70], R4 ;  /* 0x00007004530085a7 */ /* 0x000ee400080010ff */
[----:B---3--:R-:W-:Y:S05]  /*99d0*/  @!P0 BRA `(.L_x_134) ;  /* 0xfffffffc00f08947 */ /* 0x008fea000383ffff */
[----:B------:R-:W-:Y:S05]  /*99e0*/  BRA `(.L_x_133) ;  /* 0xffffffdc00b47947 */ /* 0x000fea000383ffff */
.L_x_142:
[----:B--2---:R2:W3:Y:S02]  /*99f0*/  SYNCS.PHASECHK.TRANS64.TRYWAIT P0, [R88+URZ+0x70], R3 ;  /* 0x00007003580075a7 */ /* 0x0044e400080011ff */
[----:B---3--:R-:W-:Y:S05]  /*9a00*/  @!P0 NANOSLEEP.SYNCS 0x989680 ;  /* 0x009896800000895d */ /* 0x008fea0003900000 */
[----:B------:R-:W3:Y:S02]  /*9a10*/  @!P0 SYNCS.PHASECHK.TRANS64 P0, [R88+URZ+0x70], R3 ;  /* 0x00007003580085a7 */ /* 0x000ee400080010ff */
[----:B---3--:R-:W-:Y:S05]  /*9a20*/  @!P0 BRA `(.L_x_142) ;  /* 0xfffffffc00f08947 */ /* 0x008fea000383ffff */
[----:B------:R-:W-:Y:S05]  /*9a30*/  BRA `(.L_x_141) ;  /* 0xffffffe400d07947 */ /* 0x000fea000383ffff */
        .weak           $__internal_0_$__cuda_sm10x_tcgen05_guardrail_trap_col_being_dealloced_not_returned_by_alloc
        .type           $__internal_0_$__cuda_sm10x_tcgen05_guardrail_trap_col_being_dealloced_not_returned_by_alloc,@function
        .size           $__internal_0_$__cuda_sm10x_tcgen05_guardrail_trap_col_being_dealloced_not_returned_by_alloc,($__internal_1_$__cuda_sm10x_tcgen05_guardrail_trap_phase_invalid_during_alloc - $__internal_0_$__cuda_sm10x_tcgen05_guardrail_trap_col_being_dealloced_not_returned_by_alloc)
$__internal_0_$__cuda_sm10x_tcgen05_guardrail_trap_col_being_dealloced_not_returned_by_alloc:
[----:B------:R-:W-:Y:S05]  /*9a40*/  BPT.TRAP 0x1 ;  /* 0x000000040000795c */ /* 0x000fea0000300000 */
[----:B------:R-:W-:-:S04]  /*9a50*/  HFMA2 R3, -RZ, RZ, 0, 0 ;  /* 0x00000000ff037431 */ /* 0x000fc800000001ff */
[----:B------:R-:W-:Y:S05]  /*9a60*/  RET.REL.NODEC R2 `(_ZN7cutlass13device_kernelINS_4gemm6kernel13GemmUniversalIN4cute5tupleIJiiiiEEENS1_10collective13CollectiveMmaINS1_35MainloopSm100TmaUmmaWarpSpecializedILi7ELi2ELi4ENS5_IJNS4_1CILi8EEENSA_ILi1EEESC_EEEEENS5_IJNSA_ILi128EEESF_NSA_ILi64EEEEEENS_6half_tENS5_IJlSC_lEEESI_NS5_IJSC_llEEENS4_8TiledMMAINS4_8MMA_AtomIJNS4_26SM100_MMA_F16BF16_2x1SM_SSISI_SI_fLi128ELi128ELNS4_4UMMA5MajorE0ELSP_1ELNSO_7ScaleInE0ELSQ_0EEEEEENS4_6LayoutINS5_IJSC_SC_SC_EEENS5_IJNSA_ILi0EEESV_SV_EEEEENS5_IJNS4_10UnderscoreESY_SY_EEEEENS4_18SM100_TMA_2SM_LOADENS4_14ComposedLayoutINS4_7SwizzleILi3ELi4ELi3EEENS4_18smem_ptr_flag_bitsILi16EEENST_INS5_IJSB_SG_EEENS5_IJSG_SC_EEEEEEEvNS4_8identityENS4_28SM100_TMA_2SM_LOAD_MULTICASTENS12_IS14_S16_NST_INS5_IJSG_SB_EEENS5_IJSC_SG_EEEEEEEvS1B_EENS_8epilogue10collective18CollectiveEpilogueINS1I_23Sm100TmaWarpSpecializedILi4ELi2ELi16ELb1ELb0EEEJNS5_IJSG_SF_SG_EEENS5_IJNST_ISG_SC_EENST_INS5_IJNSA_ILi16EEENSA_ILi2EEEEEES1E_EEEEESI_SJ_SI_SJ_NS1I_6fusion15FusionCallbacksIS1M_NS1U_17LinearCombinationISI_fSI_fLNS_15FloatRoundStyleE2EEES1N_S1T_JEEENS4_5SM1004TMEM4LOAD26SM100_TMEM_LOAD_32dp32b16xENS4_13SM90_TMA_LOADENS12_INS13_ILi1ELi4ELi3EEES16_NST_INS5_IJSB_S1P_EEENS5_IJS1P_SC_EEEEEEENS4_39AutoVectorizingCopyWithAssumedAlignmentILi128EEENS4_14SM90_TMA_STOREES29_S2B_S2B_EEEvvEEEEvNT_6ParamsE) ;  /* 0xffffff6402647950 */ /* 0x000fea0003c3ffff */
        .weak           $__internal_1_$__cuda_sm10x_tcgen05_guardrail_trap_phase_invalid_during_alloc
        .type           $__internal_1_$__cuda_sm10x_tcgen05_guardrail_trap_phase_invalid_during_alloc,@function
        .size           $__internal_1_$__cuda_sm10x_tcgen05_guardrail_trap_phase_invalid_during_alloc,($__internal_2_$__cuda_sm10x_tcgen05_guardrail_trap_unallocated_columns_being_dealloced - $__internal_1_$__cuda_sm10x_tcgen05_guardrail_trap_phase_invalid_during_alloc)
$__internal_1_$__cuda_sm10x_tcgen05_guardrail_trap_phase_invalid_during_alloc:
[----:B------:R-:W-:Y:S05]  /*9a70*/  BPT.TRAP 0x1 ;  /* 0x000000040000795c */ /* 0x000fea0000300000 */
[----:B------:R-:W-:-:S04]  /*9a80*/  MOV R3, 0x0 ;  /* 0x0000000000037802 */ /* 0x000fc80000000f00 */
[----:B------:R-:W-:Y:S05]  /*9a90*/  RET.REL.NODEC R2 `(_ZN7cutlass13device_kernelINS_4gemm6kernel13GemmUniversalIN4cute5tupleIJiiiiEEENS1_10collective13CollectiveMmaINS1_35MainloopSm100TmaUmmaWarpSpecializedILi7ELi2ELi4ENS5_IJNS4_1CILi8EEENSA_ILi1EEESC_EEEEENS5_IJNSA_ILi128EEESF_NSA_ILi64EEEEEENS_6half_tENS5_IJlSC_lEEESI_NS5_IJSC_llEEENS4_8TiledMMAINS4_8MMA_AtomIJNS4_26SM100_MMA_F16BF16_2x1SM_SSISI_SI_fLi128ELi128ELNS4_4UMMA5MajorE0ELSP_1ELNSO_7ScaleInE0ELSQ_0EEEEEENS4_6LayoutINS5_IJSC_SC_SC_EEENS5_IJNSA_ILi0EEESV_SV_EEEEENS5_IJNS4_10UnderscoreESY_SY_EEEEENS4_18SM100_TMA_2SM_LOADENS4_14ComposedLayoutINS4_7SwizzleILi3ELi4ELi3EEENS4_18smem_ptr_flag_bitsILi16EEENST_INS5_IJSB_SG_EEENS5_IJSG_SC_EEEEEEEvNS4_8identityENS4_28SM100_TMA_2SM_LOAD_MULTICASTENS12_IS14_S16_NST_INS5_IJSG_SB_EEENS5_IJSC_SG_EEEEEEEvS1B_EENS_8epilogue10collective18CollectiveEpilogueINS1I_23Sm100TmaWarpSpecializedILi4ELi2ELi16ELb1ELb0EEEJNS5_IJSG_SF_SG_EEENS5_IJNST_ISG_SC_EENST_INS5_IJNSA_ILi16EEENSA_ILi2EEEEEES1E_EEEEESI_SJ_SI_SJ_NS1I_6fusion15FusionCallbacksIS1M_NS1U_17LinearCombinationISI_fSI_fLNS_15FloatRoundStyleE2EEES1N_S1T_JEEENS4_5SM1004TMEM4LOAD26SM100_TMEM_LOAD_32dp32b16xENS4_13SM90_TMA_LOADENS12_INS13_ILi1ELi4ELi3EEES16_NST_INS5_IJSB_S1P_EEENS5_IJS1P_SC_EEEEEEENS4_39AutoVectorizingCopyWithAssumedAlignmentILi128EEENS4_14SM90_TMA_STOREES29_S2B_S2B_EEEvvEEEEvNT_6ParamsE) ;  /* 0xffffff6402587950 */ /* 0x000fea0003c3ffff */
        .weak           $__internal_2_$__cuda_sm10x_tcgen05_guardrail_trap_unallocated_columns_being_dealloced
        .type           $__internal_2_$__cuda_sm10x_tcgen05_guardrail_trap_unallocated_columns_being_dealloced,@function
        .size           $__internal_2_$__cuda_sm10x_tcgen05_guardrail_trap_unallocated_columns_being_dealloced,(.L_x_206 - $__internal_2_$__cuda_sm10x_tcgen05_guardrail_trap_unallocated_columns_being_dealloced)
$__internal_2_$__cuda_sm10x_tcgen05_guardrail_trap_unallocated_columns_being_dealloced:
[----:B------:R-:W-:Y:S05]  /*9aa0*/  BPT.TRAP 0x1 ;  /* 0x000000040000795c */ /* 0x000fea0000300000 */
[----:B------:R-:W-:-:S04]  /*9ab0*/  HFMA2 R3, -RZ, RZ, 0, 0 ;  /* 0x00000000ff037431 */ /* 0x000fc800000001ff */
[----:B------:R-:W-:Y:S05]  /*9ac0*/  RET.REL.NODEC R2 `(_ZN7cutlass13device_kernelINS_4gemm6kernel13GemmUniversalIN4cute5tupleIJiiiiEEENS1_10collective13CollectiveMmaINS1_35MainloopSm100TmaUmmaWarpSpecializedILi7ELi2ELi4ENS5_IJNS4_1CILi8EEENSA_ILi1EEESC_EEEEENS5_IJNSA_ILi128EEESF_NSA_ILi64EEEEEENS_6half_tENS5_IJlSC_lEEESI_NS5_IJSC_llEEENS4_8TiledMMAINS4_8MMA_AtomIJNS4_26SM100_MMA_F16BF16_2x1SM_SSISI_SI_fLi128ELi128ELNS4_4UMMA5MajorE0ELSP_1ELNSO_7ScaleInE0ELSQ_0EEEEEENS4_6LayoutINS5_IJSC_SC_SC_EEENS5_IJNSA_ILi0EEESV_SV_EEEEENS5_IJNS4_10UnderscoreESY_SY_EEEEENS4_18SM100_TMA_2SM_LOADENS4_14ComposedLayoutINS4_7SwizzleILi3ELi4ELi3EEENS4_18smem_ptr_flag_bitsILi16EEENST_INS5_IJSB_SG_EEENS5_IJSG_SC_EEEEEEEvNS4_8identityENS4_28SM100_TMA_2SM_LOAD_MULTICASTENS12_IS14_S16_NST_INS5_IJSG_SB_EEENS5_IJSC_SG_EEEEEEEvS1B_EENS_8epilogue10collective18CollectiveEpilogueINS1I_23Sm100TmaWarpSpecializedILi4ELi2ELi16ELb1ELb0EEEJNS5_IJSG_SF_SG_EEENS5_IJNST_ISG_SC_EENST_INS5_IJNSA_ILi16EEENSA_ILi2EEEEEES1E_EEEEESI_SJ_SI_SJ_NS1I_6fusion15FusionCallbacksIS1M_NS1U_17LinearCombinationISI_fSI_fLNS_15FloatRoundStyleE2EEES1N_S1T_JEEENS4_5SM1004TMEM4LOAD26SM100_TMEM_LOAD_32dp32b16xENS4_13SM90_TMA_LOADENS12_INS13_ILi1ELi4ELi3EEES16_NST_INS5_IJSB_S1P_EEENS5_IJS1P_SC_EEEEEEENS4_39AutoVectorizingCopyWithAssumedAlignmentILi128EEENS4_14SM90_TMA_STOREES29_S2B_S2B_EEEvvEEEEvNT_6ParamsE) ;  /* 0xffffff64024c7950 */ /* 0x000fea0003c3ffff */
.L_x_205:
[----:B------:R-:W-:-:S00]  /*9ad0*/  BRA `(.L_x_205) ;  /* 0xfffffffc00fc7947 */ /* 0x000fc0000383ffff */
[----:B------:R-:W-:-:S00]  /*9ae0*/  NOP ;  /* 0x0000000000007918 */ /* 0x000fc00000000000 */
        /* <DEDUP_REMOVED lines=9> */
.L_x_206:


//--------------------- .nv.global.init           --------------------------
	.section	.nv.global.init,"aw",@progbits
.nv.global.init:
	.type		$str$27,@object
	.size		$str$27,($str$28 - $str$27)
$str$27:
        /*0000*/ 	.byte	0x28, 0x61, 0x64, 0x64, 0x72, 0x65, 0x73, 0x73, 0x20, 0x26, 0x20, 0x6d, 0x61, 0x73, 0x6b, 0x29
        /*0010*/ 	.byte	0x20, 0x3d, 0x3d, 0x20, 0x30, 0x00
	.type		$str$28,@object
	.size		$str$28,($str$26 - $str$28)
$str$28:
        /*0016*/ 	.byte	0x2f, 0x74, 0x6d, 0x70, 0x2f, 0x63, 0x75, 0x74, 0x6c, 0x61, 0x73, 0x73, 0x5f, 0x73, 0x77, 0x65
        /*0026*/ 	.byte	0x65, 0x70, 0x5f, 0x73, 0x72, 0x63, 0x2f, 0x69, 0x6e, 0x63, 0x6c, 0x75, 0x64, 0x65, 0x2f, 0x63
        /*0036*/ 	.byte	0x75, 0x74, 0x65, 0x2f, 0x70, 0x6f, 0x69, 0x6e, 0x74, 0x65, 0x72, 0x5f, 0x66, 0x6c, 0x61, 0x67
        /*0046*/ 	.byte	0x67, 0x65, 0x64, 0x2e, 0x68, 0x70, 0x70, 0x00
	.type		$str$26,@object
	.size		$str$26,($str$25 - $str$26)
$str$26:
        /*004e*/ 	.byte	0x2f, 0x74, 0x6d, 0x70, 0x2f, 0x63, 0x75, 0x74, 0x6c, 0x61, 0x73, 0x73, 0x5f, 0x73, 0x77, 0x65
        /*005e*/ 	.byte	0x65, 0x70, 0x5f, 0x73, 0x72, 0x63, 0x2f, 0x69, 0x6e, 0x63, 0x6c, 0x75, 0x64, 0x65, 0x2f, 0x63
        /*006e*/ 	.byte	0x75, 0x74, 0x65, 0x2f, 0x61, 0x74, 0x6f, 0x6d, 0x2f, 0x63, 0x6f, 0x70, 0x79, 0x5f, 0x74, 0x72
        /*007e*/ 	.byte	0x61, 0x69, 0x74, 0x73, 0x5f, 0x73, 0x6d, 0x31, 0x30, 0x30, 0x2e, 0x68, 0x70, 0x70, 0x00
	.type		$str$25,@object
	.size		$str$25,(__unnamed_1 - $str$25)
$str$25:
        /*008d*/ 	.byte	0x28, 0x28, 0x75, 0x69, 0x6e, 0x74, 0x33, 0x32, 0x5f, 0x74, 0x28, 0x74, 0x68, 0x72, 0x65, 0x61
        /*009d*/ 	.byte	0x64, 0x49, 0x64, 0x78, 0x2e, 0x78, 0x29, 0x20, 0x2f, 0x20, 0x33, 0x32, 0x29, 0x20, 0x25, 0x20
        /*00ad*/ 	.byte	0x34, 0x29, 0x20, 0x3d, 0x3d, 0x20, 0x28, 0x28, 0x28, 0x74, 0x6d, 0x65, 0x6d, 0x5f, 0x61, 0x64
        /*00bd*/ 	.byte	0x64, 0x72, 0x20, 0x3e, 0x3e, 0x20, 0x31, 0x36, 0x29, 0x20, 0x2f, 0x20, 0x33, 0x32, 0x29, 0x20
        /*00cd*/ 	.byte	0x25, 0x20, 0x34, 0x29, 0x00
	.type		__unnamed_1,@object
	.size		__unnamed_1,(__unnamed_2 - __unnamed_1)
__unnamed_1:
        /*00d2*/ 	.byte	0x61, 0x75, 0x74, 0x6f, 0x20, 0x63, 0x75, 0x74, 0x65, 0x3a, 0x3a, 0x61, 0x73, 0x5f, 0x70, 0x6f
        /* <DEDUP_REMOVED lines=24> */
        /*0262*/ 	.byte	0x34, 0x38, 0x3e, 0x3e, 0x3e, 0x3e, 0x5d, 0x00
	.type		__unnamed_2,@object
	.size		__unnamed_2,(.L_2 - __unnamed_2)
__unnamed_2:
        /* <DEDUP_REMOVED lines=40> */
        /*04ea*/ 	.byte	0x3a, 0x3a, 0x43, 0x3c, 0x30, 0x3e, 0x3e, 0x3e, 0x3e, 0x5d, 0x00
.L_2:


//--------------------- .nv.shared._ZN7cutlass13device_kernelINS_4gemm6kernel13GemmUniversalIN4cute5tupleIJiiiiEEENS1_10collective13CollectiveMmaINS1_35MainloopSm100TmaUmmaWarpSpecializedILi7ELi2ELi4ENS5_IJNS4_1CILi8EEENSA_ILi1EEESC_EEEEENS5_IJNSA_ILi128EEESF_NSA_ILi64EEEEEENS_6half_tENS5_IJlSC_lEEESI_NS5_IJSC_llEEENS4_8TiledMMAINS4_8MMA_AtomIJNS4_26SM100_MMA_F16BF16_2x1SM_SSISI_SI_fLi128ELi128ELNS4_4UMMA5MajorE0ELSP_1ELNSO_7ScaleInE0ELSQ_0EEEEEENS4_6LayoutINS5_IJSC_SC_SC_EEENS5_IJNSA_ILi0EEESV_SV_EEEEENS5_IJNS4_10UnderscoreESY_SY_EEEEENS4_18SM100_TMA_2SM_LOADENS4_14ComposedLayoutINS4_7SwizzleILi3ELi4ELi3EEENS4_18smem_ptr_flag_bitsILi16EEENST_INS5_IJSB_SG_EEENS5_IJSG_SC_EEEEEEEvNS4_8identityENS4_28SM100_TMA_2SM_LOAD_MULTICASTENS12_IS14_S16_NST_INS5_IJSG_SB_EEENS5_IJSC_SG_EEEEEEEvS1B_EENS_8epilogue10collective18CollectiveEpilogueINS1I_23Sm100TmaWarpSpecializedILi4ELi2ELi16ELb1ELb0EEEJNS5_IJSG_SF_SG_EEENS5_IJNST_ISG_SC_EENST_INS5_IJNSA_ILi16EEENSA_ILi2EEEEEES1E_EEEEESI_SJ_SI_SJ_NS1I_6fusion15FusionCallbacksIS1M_NS1U_17LinearCombinationISI_fSI_fLNS_15FloatRoundStyleE2EEES1N_S1T_JEEENS4_5SM1004TMEM4LOAD26SM100_TMEM_LOAD_32dp32b16xENS4_13SM90_TMA_LOADENS12_INS13_ILi1ELi4ELi3EEES16_NST_INS5_IJSB_S1P_EEENS5_IJS1P_SC_EEEEEEENS4_39AutoVectorizingCopyWithAssumedAlignmentILi128EEENS4_14SM90_TMA_STOREES29_S2B_S2B_EEEvvEEEEvNT_6ParamsE --------------------------
	.section	.nv.shared._ZN7cutlass13device_kernelINS_4gemm6kernel13GemmUniversalIN4cute5tupleIJiiiiEEENS1_10collective13CollectiveMmaINS1_35MainloopSm100TmaUmmaWarpSpecializedILi7ELi2ELi4ENS5_IJNS4_1CILi8EEENSA_ILi1EEESC_EEEEENS5_IJNSA_ILi128EEESF_NSA_ILi64EEEEEENS_6half_tENS5_IJlSC_lEEESI_NS5_IJSC_llEEENS4_8TiledMMAINS4_8MMA_AtomIJNS4_26SM100_MMA_F16BF16_2x1SM_SSISI_SI_fLi128ELi128ELNS4_4UMMA5MajorE0ELSP_1ELNSO_7ScaleInE0ELSQ_0EEEEEENS4_6LayoutINS5_IJSC_SC_SC_EEENS5_IJNSA_ILi0EEESV_SV_EEEEENS5_IJNS4_10UnderscoreESY_SY_EEEEENS4_18SM100_TMA_2SM_LOADENS4_14ComposedLayoutINS4_7SwizzleILi3ELi4ELi3EEENS4_18smem_ptr_flag_bitsILi16EEENST_INS5_IJSB_SG_EEENS5_IJSG_SC_EEEEEEEvNS4_8identityENS4_28SM100_TMA_2SM_LOAD_MULTICASTENS12_IS14_S16_NST_INS5_IJSG_SB_EEENS5_IJSC_SG_EEEEEEEvS1B_EENS_8epilogue10collective18CollectiveEpilogueINS1I_23Sm100TmaWarpSpecializedILi4ELi2ELi16ELb1ELb0EEEJNS5_IJSG_SF_SG_EEENS5_IJNST_ISG_SC_EENST_INS5_IJNSA_ILi16EEENSA_ILi2EEEEEES1E_EEEEESI_SJ_SI_SJ_NS1I_6fusion15FusionCallbacksIS1M_NS1U_17LinearCombinationISI_fSI_fLNS_15FloatRoundStyleE2EEES1N_S1T_JEEENS4_5SM1004TMEM4LOAD26SM100_TMEM_LOAD_32dp32b16xENS4_13SM90_TMA_LOADENS12_INS13_ILi1ELi4ELi3EEES16_NST_INS5_IJSB_S1P_EEENS5_IJS1P_SC_EEEEEEENS4_39AutoVectorizingCopyWithAssumedAlignmentILi128EEENS4_14SM90_TMA_STOREES29_S2B_S2B_EEEvvEEEEvNT_6ParamsE,"aw",@nobits
	.sectionflags	@""
	.align	16
	.zero		1024


//--------------------- .nv.shared.reserved.0     --------------------------
	.section	.nv.shared.reserved.0,"aw",@nobits
	.weak		__nv_reservedSMEM_offset_0_alias
	.size		__nv_reservedSMEM_offset_0_alias, 0, 64
	.other		__nv_reservedSMEM_offset_0_alias,@"STO_CUDA_RESERVED_SHARED STV_DEFAULT"
__nv_reservedSMEM_offset_0_alias:
	.zero		0
.nv.shared.reserved.0:
	.zero		64
	.weak		__nv_reservedSMEM_tcgen05_partition
	.type		__nv_reservedSMEM_tcgen05_partition,@object
	.size		__nv_reservedSMEM_tcgen05_partition,(.L_0 - __nv_reservedSMEM_tcgen05_partition)
__nv_reservedSMEM_tcgen05_partition:
	.zero		32
.L_0:


//--------------------- .nv.global                --------------------------
	.section	.nv.global,"aw",@nobits
.nv.global:
	.type		_ZN40_INTERNAL_03d38bb9_4_k_cu_1dbb0298_431934cute1_E,@object
	.size		_ZN40_INTERNAL_03d38bb9_4_k_cu_1dbb0298_431934cute1_E,(_ZN40_INTERNAL_03d38bb9_4_k_cu_1dbb0298_431934cuda3std3__45__cpo6cbeginE - _ZN40_INTERNAL_03d38bb9_4_k_cu_1dbb0298_431934cute1_E)
_ZN40_INTERNAL_03d38bb9_4_k_cu_1dbb0298_431934cute1_E:
	.zero		1
	.type		_ZN40_INTERNAL_03d38bb9_4_k_cu_1dbb0298_431934cuda3std3__45__cpo6cbeginE,@object
	.size		_ZN40_INTERNAL_03d38bb9_4_k_cu_1dbb0298_431934cuda3std3__45__cpo6cbeginE,(_ZN40_INTERNAL_03d38bb9_4_k_cu_1dbb0298_431934cuda3std3__48in_placeE - _ZN40_INTERNAL_03d38bb9_4_k_cu_1dbb0298_431934cuda3std3__45__cpo6cbeginE)
_ZN40_INTERNAL_03d38bb9_4_k_cu_1dbb0298_431934cuda3std3__45__cpo6cbeginE:
	.zero		1
	.type		_ZN40_INTERNAL_03d38bb9_4_k_cu_1dbb0298_431934cuda3std3__48in_placeE,@object
	.size		_ZN40_INTERNAL_03d38bb9_4_k_cu_1dbb0298_431934cuda3std3__48in_placeE,(_ZN40_INTERNAL_03d38bb9_4_k_cu_1dbb0298_431934cuda3std6ranges3__45__cpo9iter_moveE - _ZN40_INTERNAL_03d38bb9_4_k_cu_1dbb0298_431934cuda3std3__48in_placeE)
_ZN40_INTERNAL_03d38bb9_4_k_cu_1dbb0298_431934cuda3std3__48in_placeE:
	.zero		1
	.type		_ZN40_INTERNAL_03d38bb9_4_k_cu_1dbb0298_431934cuda3std6ranges3__45__cpo9iter_moveE,@object
	.size		_ZN40_INTERNAL_03d38bb9_4_k_cu_1dbb0298_431934cuda3std6ranges3__45__cpo9iter_moveE,(_ZN40_INTERNAL_03d38bb9_4_k_cu_1dbb0298_431934cuda3std3__45__cpo5beginE - _ZN40_INTERNAL_03d38bb9_4_k_cu_1dbb0298_431934cuda3std6ranges3__45__cpo9iter_moveE)
_ZN40_INTERNAL_03d38bb9_4_k_cu_1dbb0298_431934cuda3std6ranges3__45__cpo9iter_moveE:
	.zero		1
	.type		_ZN40_INTERNAL_03d38bb9_4_k_cu_1dbb0298_431934cuda3std3__45__cpo5beginE,@object
	.size		_ZN40_INTERNAL_03d38bb9_4_k_cu_1dbb0298_431934cuda3std3__45__cpo5beginE,(_ZN40_INTERNAL_03d38bb9_4_k_cu_1dbb0298_431934cuda3std3__442_GLOBAL__N__03d38bb9_4_k_cu_1dbb0298_431936ignoreE - _ZN40_INTERNAL_03d38bb9_4_k_cu_1dbb0298_431934cuda3std3__45__cpo5beginE)
_ZN40_INTERNAL_03d38bb9_4_k_cu_1dbb0298_431934cuda3std3__45__cpo5beginE:
	.zero		1
	.type		_ZN40_INTERNAL_03d38bb9_4_k_cu_1dbb0298_431934cuda3std3__442_GLOBAL__N__03d38bb9_4_k_cu_1dbb0298_431936ignoreE,@object
	.size		_ZN40_INTERNAL_03d38bb9_4_k_cu_1dbb0298_431934cuda3std3__442_GLOBAL__N__03d38bb9_4_k_cu_1dbb0298_431936ignoreE,(_ZN40_INTERNAL_03d38bb9_4_k_cu_1dbb0298_431934cute7productE - _ZN40_INTERNAL_03d38bb9_4_k_cu_1dbb0298_431934cuda3std3__442_GLOBAL__N__03d38bb9_4_k_cu_1dbb0298_431936ignoreE)
_ZN40_INTERNAL_03d38bb9_4_k_cu_1dbb0298_431934cuda3std3__442_GLOBAL__N__03d38bb9_4_k_cu_1dbb0298_431936ignoreE:
	.zero		1
	.type		_ZN40_INTERNAL_03d38bb9_4_k_cu_1dbb0298_431934cute7productE,@object
	.size		_ZN40_INTERNAL_03d38bb9_4_k_cu_1dbb0298_431934cute7productE,(_ZN40_INTERNAL_03d38bb9_4_k_cu_1dbb0298_431934cuda3std3__45__cpo3endE - _ZN40_INTERNAL_03d38bb9_4_k_cu_1dbb0298_431934cute7productE)
_ZN40_INTERNAL_03d38bb9_4_k_cu_1dbb0298_431934cute7productE:
	.zero		1
	.type		_ZN40_INTERNAL_03d38bb9_4_k_cu_1dbb0298_431934cuda3std3__45__cpo3endE,@object
	.size		_ZN40_INTERNAL_03d38bb9_4_k_cu_1dbb0298_431934cuda3std3__45__cpo3endE,(_ZN40_INTERNAL_03d38bb9_4_k_cu_1dbb0298_431934cuda3std3__419piecewise_constructE - _ZN40_INTERNAL_03d38bb9_4_k_cu_1dbb0298_431934cuda3std3__45__cpo3endE)
_ZN40_INTERNAL_03d38bb9_4_k_cu_1dbb0298_431934cuda3std3__45__cpo3endE:
	.zero		1
	.type		_ZN40_INTERNAL_03d38bb9_4_k_cu_1dbb0298_431934cuda3std3__419piecewise_constructE,@object
	.size		_ZN40_INTERNAL_03d38bb9_4_k_cu_1dbb0298_431934cuda3std3__419piecewise_constructE,(_ZN40_INTERNAL_03d38bb9_4_k_cu_1dbb0298_431934cuda3std3__45__cpo4cendE - _ZN40_INTERNAL_03d38bb9_4_k_cu_1dbb0298_431934cuda3std3__419piecewise_constructE)
_ZN40_INTERNAL_03d38bb9_4_k_cu_1dbb0298_431934cuda3std3__419piecewise_constructE:
	.zero		1
	.type		_ZN40_INTERNAL_03d38bb9_4_k_cu_1dbb0298_431934cuda3std3__45__cpo4cendE,@object
	.size		_ZN40_INTERNAL_03d38bb9_4_k_cu_1dbb0298_431934cuda3std3__45__cpo4cendE,(_ZN40_INTERNAL_03d38bb9_4_k_cu_1dbb0298_431934cuda3std6ranges3__45__cpo4swapE - _ZN40_INTERNAL_03d38bb9_4_k_cu_1dbb0298_431934cuda3std3__45__cpo4cendE)
_ZN40_INTERNAL_03d38bb9_4_k_cu_1dbb0298_431934cuda3std3__45__cpo4cendE:
	.zero		1
	.type		_ZN40_INTERNAL_03d38bb9_4_k_cu_1dbb0298_431934cuda3std6ranges3__45__cpo4swapE,@object
	.size		_ZN40_INTERNAL_03d38bb9_4_k_cu_1dbb0298_431934cuda3std6ranges3__45__cpo4swapE,(.L_10 - _ZN40_INTERNAL_03d38bb9_4_k_cu_1dbb0298_431934cuda3std6ranges3__45__cpo4swapE)
_ZN40_INTERNAL_03d38bb9_4_k_cu_1dbb0298_431934cuda3std6ranges3__45__cpo4swapE:
	.zero		1
.L_10:


//--------------------- .nv.constant0._ZN7cutlass13device_kernelINS_4gemm6kernel13GemmUniversalIN4cute5tupleIJiiiiEEENS1_10collective13CollectiveMmaINS1_35MainloopSm100TmaUmmaWarpSpecializedILi7ELi2ELi4ENS5_IJNS4_1CILi8EEENSA_ILi1EEESC_EEEEENS5_IJNSA_ILi128EEESF_NSA_ILi64EEEEEENS_6half_tENS5_IJlSC_lEEESI_NS5_IJSC_llEEENS4_8TiledMMAINS4_8MMA_AtomIJNS4_26SM100_MMA_F16BF16_2x1SM_SSISI_SI_fLi128ELi128ELNS4_4UMMA5MajorE0ELSP_1ELNSO_7ScaleInE0ELSQ_0EEEEEENS4_6LayoutINS5_IJSC_SC_SC_EEENS5_IJNSA_ILi0EEESV_SV_EEEEENS5_IJNS4_10UnderscoreESY_SY_EEEEENS4_18SM100_TMA_2SM_LOADENS4_14ComposedLayoutINS4_7SwizzleILi3ELi4ELi3EEENS4_18smem_ptr_flag_bitsILi16EEENST_INS5_IJSB_SG_EEENS5_IJSG_SC_EEEEEEEvNS4_8identityENS4_28SM100_TMA_2SM_LOAD_MULTICASTENS12_IS14_S16_NST_INS5_IJSG_SB_EEENS5_IJSC_SG_EEEEEEEvS1B_EENS_8epilogue10collective18CollectiveEpilogueINS1I_23Sm100TmaWarpSpecializedILi4ELi2ELi16ELb1ELb0EEEJNS5_IJSG_SF_SG_EEENS5_IJNST_ISG_SC_EENST_INS5_IJNSA_ILi16EEENSA_ILi2EEEEEES1E_EEEEESI_SJ_SI_SJ_NS1I_6fusion15FusionCallbacksIS1M_NS1U_17LinearCombinationISI_fSI_fLNS_15FloatRoundStyleE2EEES1N_S1T_JEEENS4_5SM1004TMEM4LOAD26SM100_TMEM_LOAD_32dp32b16xENS4_13SM90_TMA_LOADENS12_INS13_ILi1ELi4ELi3EEES16_NST_INS5_IJSB_S1P_EEENS5_IJS1P_SC_EEEEEEENS4_39AutoVectorizingCopyWithAssumedAlignmentILi128EEENS4_14SM90_TMA_STOREES29_S2B_S2B_EEEvvEEEEvNT_6ParamsE --------------------------
	.section	.nv.constant0._ZN7cutlass13device_kernelINS_4gemm6kernel13GemmUniversalIN4cute5tupleIJiiiiEEENS1_10collective13CollectiveMmaINS1_35MainloopSm100TmaUmmaWarpSpecializedILi7ELi2ELi4ENS5_IJNS4_1CILi8EEENSA_ILi1EEESC_EEEEENS5_IJNSA_ILi128EEESF_NSA_ILi64EEEEEENS_6half_tENS5_IJlSC_lEEESI_NS5_IJSC_llEEENS4_8TiledMMAINS4_8MMA_AtomIJNS4_26SM100_MMA_F16BF16_2x1SM_SSISI_SI_fLi128ELi128ELNS4_4UMMA5MajorE0ELSP_1ELNSO_7ScaleInE0ELSQ_0EEEEEENS4_6LayoutINS5_IJSC_SC_SC_EEENS5_IJNSA_ILi0EEESV_SV_EEEEENS5_IJNS4_10UnderscoreESY_SY_EEEEENS4_18SM100_TMA_2SM_LOADENS4_14ComposedLayoutINS4_7SwizzleILi3ELi4ELi3EEENS4_18smem_ptr_flag_bitsILi16EEENST_INS5_IJSB_SG_EEENS5_IJSG_SC_EEEEEEEvNS4_8identityENS4_28SM100_TMA_2SM_LOAD_MULTICASTENS12_IS14_S16_NST_INS5_IJSG_SB_EEENS5_IJSC_SG_EEEEEEEvS1B_EENS_8epilogue10collective18CollectiveEpilogueINS1I_23Sm100TmaWarpSpecializedILi4ELi2ELi16ELb1ELb0EEEJNS5_IJSG_SF_SG_EEENS5_IJNST_ISG_SC_EENST_INS5_IJNSA_ILi16EEENSA_ILi2EEEEEES1E_EEEEESI_SJ_SI_SJ_NS1I_6fusion15FusionCallbacksIS1M_NS1U_17LinearCombinationISI_fSI_fLNS_15FloatRoundStyleE2EEES1N_S1T_JEEENS4_5SM1004TMEM4LOAD26SM100_TMEM_LOAD_32dp32b16xENS4_13SM90_TMA_LOADENS12_INS13_ILi1ELi4ELi3EEES16_NST_INS5_IJSB_S1P_EEENS5_IJS1P_SC_EEEEEEENS4_39AutoVectorizingCopyWithAssumedAlignmentILi128EEENS4_14SM90_TMA_STOREES29_S2B_S2B_EEEvvEEEEvNT_6ParamsE,"a",@progbits
	.sectionflags	@""
	.align	4
.nv.constant0._ZN7cutlass13device_kernelINS_4gemm6kernel13GemmUniversalIN4cute5tupleIJiiiiEEENS1_10collective13CollectiveMmaINS1_35MainloopSm100TmaUmmaWarpSpecializedILi7ELi2ELi4ENS5_IJNS4_1CILi8EEENSA_ILi1EEESC_EEEEENS5_IJNSA_ILi128EEESF_NSA_ILi64EEEEEENS_6half_tENS5_IJlSC_lEEESI_NS5_IJSC_llEEENS4_8TiledMMAINS4_8MMA_AtomIJNS4_26SM100_MMA_F16BF16_2x1SM_SSISI_SI_fLi128ELi128ELNS4_4UMMA5MajorE0ELSP_1ELNSO_7ScaleInE0ELSQ_0EEEEEENS4_6LayoutINS5_IJSC_SC_SC_EEENS5_IJNSA_ILi0EEESV_SV_EEEEENS5_IJNS4_10UnderscoreESY_SY_EEEEENS4_18SM100_TMA_2SM_LOADENS4_14ComposedLayoutINS4_7SwizzleILi3ELi4ELi3EEENS4_18smem_ptr_flag_bitsILi16EEENST_INS5_IJSB_SG_EEENS5_IJSG_SC_EEEEEEEvNS4_8identityENS4_28SM100_TMA_2SM_LOAD_MULTICASTENS12_IS14_S16_NST_INS5_IJSG_SB_EEENS5_IJSC_SG_EEEEEEEvS1B_EENS_8epilogue10collective18CollectiveEpilogueINS1I_23Sm100TmaWarpSpecializedILi4ELi2ELi16ELb1ELb0EEEJNS5_IJSG_SF_SG_EEENS5_IJNST_ISG_SC_EENST_INS5_IJNSA_ILi16EEENSA_ILi2EEEEEES1E_EEEEESI_SJ_SI_SJ_NS1I_6fusion15FusionCallbacksIS1M_NS1U_17LinearCombinationISI_fSI_fLNS_15FloatRoundStyleE2EEES1N_S1T_JEEENS4_5SM1004TMEM4LOAD26SM100_TMEM_LOAD_32dp32b16xENS4_13SM90_TMA_LOADENS12_INS13_ILi1ELi4ELi3EEES16_NST_INS5_IJSB_S1P_EEENS5_IJS1P_SC_EEEEEEENS4_39AutoVectorizingCopyWithAssumedAlignmentILi128EEENS4_14SM90_TMA_STOREES29_S2B_S2B_EEEvvEEEEvNT_6ParamsE:
	.zero		2944


//--------------------- SYMBOLS --------------------------

	.type		.nv.reservedSmem.offset0,@object
	.size		.nv.reservedSmem.offset0,0x4
	.type		.nv.reservedSmem.cap,@object
	.size		.nv.reservedSmem.cap,0x4
	.type		__assertfail,@function
